def attn_fwd(
    Q,
    K,
    V,
    Out,
    Lse,
    sm_scale,
    stride_qz,
    stride_qh,
    stride_qm,
    stride_qk,
    stride_kz,
    stride_kh,
    stride_kn,
    stride_kk,
    stride_vz,
    stride_vh,
    stride_vn,
    stride_vk,
    stride_oz,
    stride_oh,
    stride_om,
    stride_ok,
    seqlen_q,
    seqlen_k,
    BLOCK_M: tl.constexpr,
    BLOCK_N: tl.constexpr,
    HEAD_DIM: tl.constexpr,
    CAUSAL: tl.constexpr,
):
    start_m = tl.program_id(0)
    off_hz = tl.program_id(1)
    q_off = off_hz * stride_qh
    k_off = off_hz * stride_kh
    v_off = off_hz * stride_vh
    offs_m = start_m * BLOCK_M + tl.arange(0, BLOCK_M)
    offs_d = tl.arange(0, HEAD_DIM)
    offs_n = tl.arange(0, BLOCK_N)
    q_ptrs = Q + q_off + offs_m[:, None] * stride_qm + offs_d[None, :] * stride_qk
    k_ptrs = K + k_off + offs_d[:, None] * stride_kk + offs_n[None, :] * stride_kn
    v_ptrs = V + v_off + offs_n[:, None] * stride_vn + offs_d[None, :] * stride_vk
    m_i = tl.full([BLOCK_M], float("-inf"), dtype=tl.float32)
    l_i = tl.zeros([BLOCK_M], dtype=tl.float32) + 1.0
    acc = tl.zeros([BLOCK_M, HEAD_DIM], dtype=tl.float32)
    q = tl.load(q_ptrs)
    acc, l_i, m_i = _attn_fwd_inner(
        acc,
        l_i,
        m_i,
        q,
        k_ptrs,
        v_ptrs,
        sm_scale,
        stride_kn,
        stride_vn,
        start_m,
        seqlen_k,
        BLOCK_M,
        BLOCK_N,
        HEAD_DIM,
        CAUSAL,
    )
    acc = acc / l_i[:, None]
    lse = m_i + tl.math.log2(l_i) / 1.4426950408889634
    o_ptrs = (
        Out
        + off_hz * stride_oh
        + offs_m[:, None] * stride_om
        + offs_d[None, :] * stride_ok
    )
    tl.store(o_ptrs, acc.to(Out.dtype.element_ty))
    tl.store(Lse + off_hz * seqlen_q + offs_m, lse)

# config = {"BLOCK_M": 128, "BLOCK_N": 16, "HEAD_DIM": 16, "arch": "sm_90", "causal": true, "dtype": "bf16", "num_stages": 3, "num_warps": 4}
# arch = sm_90


// ===== COMPILED SASS (sm_90a) =====

	.target	sm_90a

	.elftype	@"ET_EXEC"


//--------------------- .note.nv.tkinfo           --------------------------
	.section	.note.nv.tkinfo,"",@"SHT_NOTE"
	.sectionflags	@"SHF_NOTE_NV_TKINFO"
	.tkinfo
        /*0018*/ 	.word	0x00000002
        /*0030*/ 	.string	""
        /*0030*/ 	.string	"ptxas"
        /*0030*/ 	.string	"Cuda compilation tools, release 13.0, V13.0.88"
        /*0030*/ 	.string	"Build cuda_13.0.r13.0/compiler.36424714_0"
        /*0030*/ 	.string	"-v  -suppress-debug-info  -lineinfo  -arch sm_90a "



//--------------------- .note.nv.cuinfo           --------------------------
	.section	.note.nv.cuinfo,"",@"SHT_NOTE"
	.sectionflags	@"SHF_NOTE_NV_CUINFO"
        /*0018*/ 	.short	0x0002
        /*001a*/ 	.short	0x005a
        /*001c*/ 	.short	0x0082
	.zero		2


//--------------------- .nv.info                  --------------------------
	.section	.nv.info,"",@"SHT_CUDA_INFO"
	.align	4


	//----- nvinfo : EIATTR_REGCOUNT
	.align		4
        /*0000*/ 	.byte	0x04, 0x2f
        /*0002*/ 	.short	(.L_2 - .L_1)
	.align		4
.L_1:
        /*0004*/ 	.word	index@(attn_fwd)
        /*0008*/ 	.word	0x00000046


	//----- nvinfo : EIATTR_FRAME_SIZE
	.align		4
.L_2:
        /*000c*/ 	.byte	0x04, 0x11
        /*000e*/ 	.short	(.L_4 - .L_3)
	.align		4
.L_3:
        /*0010*/ 	.word	index@(attn_fwd)
        /*0014*/ 	.word	0x00000000


	//----- nvinfo : EIATTR_MIN_STACK_SIZE
	.align		4
.L_4:
        /*0018*/ 	.byte	0x04, 0x12
        /*001a*/ 	.short	(.L_6 - .L_5)
	.align		4
.L_5:
        /*001c*/ 	.word	index@(attn_fwd)
        /*0020*/ 	.word	0x00000000
.L_6:


//--------------------- .nv.compat                --------------------------
	.section	.nv.compat,"",@"SHT_CUDA_COMPAT_INFO"
	.align	4
        /*0000*/ 	.byte	0x02, 0x09, 0x01, 0x00, 0x02, 0x02, 0x04, 0x00, 0x02, 0x05, 0x05, 0x00, 0x03, 0x07, 0x01, 0x01
        /*0010*/ 	.byte	0x02, 0x03, 0x00, 0x00, 0x02, 0x06, 0x01, 0x00, 0x04, 0x0b, 0x08, 0x00, 0x00, 0x00, 0x00, 0x00
        /*0020*/ 	.byte	0x00, 0x00, 0x00, 0x00


//--------------------- .nv.info.attn_fwd         --------------------------
	.section	.nv.info.attn_fwd,"",@"SHT_CUDA_INFO"
	.sectionflags	@""
	.align	4


	//----- nvinfo : EIATTR_CUDA_API_VERSION
	.align		4
        /*0000*/ 	.byte	0x04, 0x37
        /*0002*/ 	.short	(.L_8 - .L_7)
.L_7:
        /*0004*/ 	.word	0x00000082


	//----- nvinfo : EIATTR_KPARAM_INFO
	.align		4
.L_8:
        /*0008*/ 	.byte	0x04, 0x17
        /*000a*/ 	.short	(.L_10 - .L_9)
.L_9:
        /*000c*/ 	.word	0x00000000
        /*0010*/ 	.short	0x0019
        /*0012*/ 	.short	0x0080
        /*0014*/ 	.byte	0x00, 0xf4, 0x21, 0x00


	//----- nvinfo : EIATTR_KPARAM_INFO
	.align		4
.L_10:
        /*0018*/ 	.byte	0x04, 0x17
        /*001a*/ 	.short	(.L_12 - .L_11)
.L_11:
        /*001c*/ 	.word	0x00000000
        /*0020*/ 	.short	0x0018
        /*0022*/ 	.short	0x0078
        /*0024*/ 	.byte	0x00, 0xf4, 0x21, 0x00


	//----- nvinfo : EIATTR_KPARAM_INFO
	.align		4
.L_12:
        /*0028*/ 	.byte	0x04, 0x17
        /*002a*/ 	.short	(.L_14 - .L_13)
.L_13:
        /*002c*/ 	.word	0x00000000
        /*0030*/ 	.short	0x0017
        /*0032*/ 	.short	0x0070
        /*0034*/ 	.byte	0x00, 0xf0, 0x11, 0x00


	//----- nvinfo : EIATTR_KPARAM_INFO
	.align		4
.L_14:
        /*0038*/ 	.byte	0x04, 0x17
        /*003a*/ 	.short	(.L_16 - .L_15)
.L_15:
        /*003c*/ 	.word	0x00000000
        /*0040*/ 	.short	0x0016
        /*0042*/ 	.short	0x006c
        /*0044*/ 	.byte	0x00, 0xf0, 0x11, 0x00


	//----- nvinfo : EIATTR_KPARAM_INFO
	.align		4
.L_16:
        /*0048*/ 	.byte	0x04, 0x17
        /*004a*/ 	.short	(.L_18 - .L_17)
.L_17:
        /*004c*/ 	.word	0x00000000
        /*0050*/ 	.short	0x0015
        /*0052*/ 	.short	0x0068
        /*0054*/ 	.byte	0x00, 0xf0, 0x11, 0x00


	//----- nvinfo : EIATTR_KPARAM_INFO
	.align		4
.L_18:
        /*0058*/ 	.byte	0x04, 0x17
        /*005a*/ 	.short	(.L_20 - .L_19)
.L_19:
        /*005c*/ 	.word	0x00000000
        /*0060*/ 	.short	0x0014
        /*0062*/ 	.short	0x0064
        /*0064*/ 	.byte	0x00, 0xf0, 0x11, 0x00


	//----- nvinfo : EIATTR_KPARAM_INFO
	.align		4
.L_20:
        /*0068*/ 	.byte	0x04, 0x17
        /*006a*/ 	.short	(.L_22 - .L_21)
.L_21:
        /*006c*/ 	.word	0x00000000
        /*0070*/ 	.short	0x0013
        /*0072*/ 	.short	0x0060
        /*0074*/ 	.byte	0x00, 0xf0, 0x11, 0x00


	//----- nvinfo : EIATTR_KPARAM_INFO
	.align		4
.L_22:
        /*0078*/ 	.byte	0x04, 0x17
        /*007a*/ 	.short	(.L_24 - .L_23)
.L_23:
        /*007c*/ 	.word	0x00000000
        /*0080*/ 	.short	0x0012
        /*0082*/ 	.short	0x005c
        /*0084*/ 	.byte	0x00, 0xf0, 0x11, 0x00


	//----- nvinfo : EIATTR_KPARAM_INFO
	.align		4
.L_24:
        /*0088*/ 	.byte	0x04, 0x17
        /*008a*/ 	.short	(.L_26 - .L_25)
.L_25:
        /*008c*/ 	.word	0x00000000
        /*0090*/ 	.short	0x0011
        /*0092*/ 	.short	0x0058
        /*0094*/ 	.byte	0x00, 0xf0, 0x11, 0x00


	//----- nvinfo : EIATTR_KPARAM_INFO
	.align		4
.L_26:
        /*0098*/ 	.byte	0x04, 0x17
        /*009a*/ 	.short	(.L_28 - .L_27)
.L_27:
        /*009c*/ 	.word	0x00000000
        /*00a0*/ 	.short	0x0010
        /*00a2*/ 	.short	0x0054
        /*00a4*/ 	.byte	0x00, 0xf0, 0x11, 0x00


	//----- nvinfo : EIATTR_KPARAM_INFO
	.align		4
.L_28:
        /*00a8*/ 	.byte	0x04, 0x17
        /*00aa*/ 	.short	(.L_30 - .L_29)
.L_29:
        /*00ac*/ 	.word	0x00000000
        /*00b0*/ 	.short	0x000f
        /*00b2*/ 	.short	0x0050
        /*00b4*/ 	.byte	0x00, 0xf0, 0x11, 0x00


	//----- nvinfo : EIATTR_KPARAM_INFO
	.align		4
.L_30:
        /*00b8*/ 	.byte	0x04, 0x17
        /*00ba*/ 	.short	(.L_32 - .L_31)
.L_31:
        /*00bc*/ 	.word	0x00000000
        /*00c0*/ 	.short	0x000e
        /*00c2*/ 	.short	0x004c
        /*00c4*/ 	.byte	0x00, 0xf0, 0x11, 0x00


	//----- nvinfo : EIATTR_KPARAM_INFO
	.align		4
.L_32:
        /*00c8*/ 	.byte	0x04, 0x17
        /*00ca*/ 	.short	(.L_34 - .L_33)
.L_33:
        /*00cc*/ 	.word	0x00000000
        /*00d0*/ 	.short	0x000d
        /*00d2*/ 	.short	0x0048
        /*00d4*/ 	.byte	0x00, 0xf0, 0x11, 0x00


	//----- nvinfo : EIATTR_KPARAM_INFO
	.align		4
.L_34:
        /*00d8*/ 	.byte	0x04, 0x17
        /*00da*/ 	.short	(.L_36 - .L_35)
.L_35:
        /*00dc*/ 	.word	0x00000000
        /*00e0*/ 	.short	0x000c
        /*00e2*/ 	.short	0x0044
        /*00e4*/ 	.byte	0x00, 0xf0, 0x11, 0x00


	//----- nvinfo : EIATTR_KPARAM_INFO
	.align		4
.L_36:
        /*00e8*/ 	.byte	0x04, 0x17
        /*00ea*/ 	.short	(.L_38 - .L_37)
.L_37:
        /*00ec*/ 	.word	0x00000000
        /*00f0*/ 	.short	0x000b
        /*00f2*/ 	.short	0x0040
        /*00f4*/ 	.byte	0x00, 0xf0, 0x11, 0x00


	//----- nvinfo : EIATTR_KPARAM_INFO
	.align		4
.L_38:
        /*00f8*/ 	.byte	0x04, 0x17
        /*00fa*/ 	.short	(.L_40 - .L_39)
.L_39:
        /*00fc*/ 	.word	0x00000000
        /*0100*/ 	.short	0x000a
        /*0102*/ 	.short	0x003c
        /*0104*/ 	.byte	0x00, 0xf0, 0x11, 0x00


	//----- nvinfo : EIATTR_KPARAM_INFO
	.align		4
.L_40:
        /*0108*/ 	.byte	0x04, 0x17
        /*010a*/ 	.short	(.L_42 - .L_41)
.L_41:
        /*010c*/ 	.word	0x00000000
        /*0110*/ 	.short	0x0009
        /*0112*/ 	.short	0x0038
        /*0114*/ 	.byte	0x00, 0xf0, 0x11, 0x00


	//----- nvinfo : EIATTR_KPARAM_INFO
	.align		4
.L_42:
        /*0118*/ 	.byte	0x04, 0x17
        /*011a*/ 	.short	(.L_44 - .L_43)
.L_43:
        /*011c*/ 	.word	0x00000000
        /*0120*/ 	.short	0x0008
        /*0122*/ 	.short	0x0034
        /*0124*/ 	.byte	0x00, 0xf0, 0x11, 0x00


	//----- nvinfo : EIATTR_KPARAM_INFO
	.align		4
.L_44:
        /*0128*/ 	.byte	0x04, 0x17
        /*012a*/ 	.short	(.L_46 - .L_45)
.L_45:
        /*012c*/ 	.word	0x00000000
        /*0130*/ 	.short	0x0007
        /*0132*/ 	.short	0x0030
        /*0134*/ 	.byte	0x00, 0xf0, 0x11, 0x00


	//----- nvinfo : EIATTR_KPARAM_INFO
	.align		4
.L_46:
        /*0138*/ 	.byte	0x04, 0x17
        /*013a*/ 	.short	(.L_48 - .L_47)
.L_47:
        /*013c*/ 	.word	0x00000000
        /*0140*/ 	.short	0x0006
        /*0142*/ 	.short	0x002c
        /*0144*/ 	.byte	0x00, 0xf0, 0x11, 0x00


	//----- nvinfo : EIATTR_KPARAM_INFO
	.align		4
.L_48:
        /*0148*/ 	.byte	0x04, 0x17
        /*014a*/ 	.short	(.L_50 - .L_49)
.L_49:
        /*014c*/ 	.word	0x00000000
        /*0150*/ 	.short	0x0005
        /*0152*/ 	.short	0x0028
        /*0154*/ 	.byte	0x00, 0xf0, 0x11, 0x00


	//----- nvinfo : EIATTR_KPARAM_INFO
	.align		4
.L_50:
        /*0158*/ 	.byte	0x04, 0x17
        /*015a*/ 	.short	(.L_52 - .L_51)
.L_51:
        /*015c*/ 	.word	0x00000000
        /*0160*/ 	.short	0x0004
        /*0162*/ 	.short	0x0020
        /*0164*/ 	.byte	0x00, 0xf4, 0x21, 0x00


	//----- nvinfo : EIATTR_KPARAM_INFO
	.align		4
.L_52:
        /*0168*/ 	.byte	0x04, 0x17
        /*016a*/ 	.short	(.L_54 - .L_53)
.L_53:
        /*016c*/ 	.word	0x00000000
        /*0170*/ 	.short	0x0003
        /*0172*/ 	.short	0x0018
        /*0174*/ 	.byte	0x00, 0xf4, 0x21, 0x00


	//----- nvinfo : EIATTR_KPARAM_INFO
	.align		4
.L_54:
        /*0178*/ 	.byte	0x04, 0x17
        /*017a*/ 	.short	(.L_56 - .L_55)
.L_55:
        /*017c*/ 	.word	0x00000000
        /*0180*/ 	.short	0x0002
        /*0182*/ 	.short	0x0010
        /*0184*/ 	.byte	0x00, 0xf4, 0x21, 0x00


	//----- nvinfo : EIATTR_KPARAM_INFO
	.align		4
.L_56:
        /*0188*/ 	.byte	0x04, 0x17
        /*018a*/ 	.short	(.L_58 - .L_57)
.L_57:
        /*018c*/ 	.word	0x00000000
        /*0190*/ 	.short	0x0001
        /*0192*/ 	.short	0x0008
        /*0194*/ 	.byte	0x00, 0xf4, 0x21, 0x00


	//----- nvinfo : EIATTR_KPARAM_INFO
	.align		4
.L_58:
        /*0198*/ 	.byte	0x04, 0x17
        /*019a*/ 	.short	(.L_60 - .L_59)
.L_59:
        /*019c*/ 	.word	0x00000000
        /*01a0*/ 	.short	0x0000
        /*01a2*/ 	.short	0x0000
        /*01a4*/ 	.byte	0x00, 0xf4, 0x21, 0x00


	//----- nvinfo : EIATTR_SPARSE_MMA_MASK
	.align		4
.L_60:
        /*01a8*/ 	.byte	0x03, 0x50
        /*01aa*/ 	.short	0x0000


	//----- nvinfo : EIATTR_MAXREG_COUNT
	.align		4
        /*01ac*/ 	.byte	0x03, 0x1b
        /*01ae*/ 	.short	0x00ff


	//----- nvinfo : EIATTR_NUM_BARRIERS
	.align		4
        /*01b0*/ 	.byte	0x02, 0x4c
        /*01b2*/ 	.byte	0x01
	.zero		1


	//----- nvinfo : EIATTR_MERCURY_ISA_VERSION
	.align		4
        /*01b4*/ 	.byte	0x03, 0x5f
        /*01b6*/ 	.short	0x0101


	//----- nvinfo : EIATTR_COOP_GROUP_MASK_REGIDS
	.align		4
        /*01b8*/ 	.byte	0x04, 0x29
        /*01ba*/ 	.short	(.L_62 - .L_61)


	//   ....[0]....
.L_61:
        /*01bc*/ 	.word	0xffffffff


	//   ....[1]....
        /*01c0*/ 	.word	0xffffffff


	//   ....[2]....
        /*01c4*/ 	.word	0xffffffff


	//   ....[3]....
        /*01c8*/ 	.word	0xffffffff


	//   ....[4]....
        /*01cc*/ 	.word	0xffffffff


	//   ....[5]....
        /*01d0*/ 	.word	0xffffffff


	//   ....[6]....
        /*01d4*/ 	.word	0xffffffff


	//   ....[7]....
        /*01d8*/ 	.word	0xffffffff


	//   ....[8]....
        /*01dc*/ 	.word	0xffffffff


	//   ....[9]....
        /*01e0*/ 	.word	0xffffffff


	//   ....[10]....
        /*01e4*/ 	.word	0xffffffff


	//   ....[11]....
        /*01e8*/ 	.word	0xffffffff


	//   ....[12]....
        /*01ec*/ 	.word	0xffffffff


	//   ....[13]....
        /*01f0*/ 	.word	0xffffffff


	//   ....[14]....
        /*01f4*/ 	.word	0xffffffff


	//   ....[15]....
        /*01f8*/ 	.word	0xffffffff


	//----- nvinfo : EIATTR_COOP_GROUP_INSTR_OFFSETS
	.align		4
.L_62:
        /*01fc*/ 	.byte	0x04, 0x28
        /*01fe*/ 	.short	(.L_64 - .L_63)


	//   ....[0]....
.L_63:
        /*0200*/ 	.word	0x00001300


	//   ....[1]....
        /*0204*/ 	.word	0x00001370


	//   ....[2]....
        /*0208*/ 	.word	0x00001490


	//   ....[3]....
        /*020c*/ 	.word	0x000014b0


	//   ....[4]....
        /*0210*/ 	.word	0x00001530


	//   ....[5]....
        /*0214*/ 	.word	0x00001600


	//   ....[6]....
        /*0218*/ 	.word	0x00001620


	//   ....[7]....
        /*021c*/ 	.word	0x00001710


	//   ....[8]....
        /*0220*/ 	.word	0x00001720


	//   ....[9]....
        /*0224*/ 	.word	0x00001790


	//   ....[10]....
        /*0228*/ 	.word	0x00001b10


	//   ....[11]....
        /*022c*/ 	.word	0x00001b40


	//   ....[12]....
        /*0230*/ 	.word	0x00001bd0


	//   ....[13]....
        /*0234*/ 	.word	0x00001d10


	//   ....[14]....
        /*0238*/ 	.word	0x00001d20


	//   ....[15]....
        /*023c*/ 	.word	0x00001d40


	//----- nvinfo : EIATTR_EXIT_INSTR_OFFSETS
	.align		4
.L_64:
        /*0240*/ 	.byte	0x04, 0x1c
        /*0242*/ 	.short	(.L_66 - .L_65)


	//   ....[0]....
.L_65:
        /*0244*/ 	.word	0x000033b0


	//----- nvinfo : EIATTR_REQNTID
	.align		4
.L_66:
        /*0248*/ 	.byte	0x04, 0x10
        /*024a*/ 	.short	(.L_68 - .L_67)
.L_67:
        /*024c*/ 	.word	0x00000080
        /*0250*/ 	.word	0x00000001
        /*0254*/ 	.word	0x00000001


	//----- nvinfo : EIATTR_CBANK_PARAM_SIZE
	.align		4
.L_68:
        /*0258*/ 	.byte	0x03, 0x19
        /*025a*/ 	.short	0x0088


	//----- nvinfo : EIATTR_PARAM_CBANK
	.align		4
        /*025c*/ 	.byte	0x04, 0x0a
        /*025e*/ 	.short	(.L_70 - .L_69)
	.align		4
.L_69:
        /*0260*/ 	.word	index@(.nv.constant0.attn_fwd)
        /*0264*/ 	.short	0x0210
        /*0266*/ 	.short	0x0088


	//----- nvinfo : EIATTR_SW_WAR
	.align		4
.L_70:
        /*0268*/ 	.byte	0x04, 0x36
        /*026a*/ 	.short	(.L_72 - .L_71)
.L_71:
        /*026c*/ 	.word	0x00000008
.L_72:


//--------------------- .nv.callgraph             --------------------------
	.section	.nv.callgraph,"",@"SHT_CUDA_CALLGRAPH"
	.align	4
	.sectionentsize	8
	.align		4
        /*0000*/ 	.word	0x00000000
	.align		4
        /*0004*/ 	.word	0xffffffff
	.align		4
        /*0008*/ 	.word	0x00000000
	.align		4
        /*000c*/ 	.word	0xfffffffe
	.align		4
        /*0010*/ 	.word	0x00000000
	.align		4
        /*0014*/ 	.word	0xfffffffd
	.align		4
        /*0018*/ 	.word	0x00000000
	.align		4
        /*001c*/ 	.word	0xfffffffc


//--------------------- .nv.constant4             --------------------------
	.section	.nv.constant4,"a",@progbits
	.align	8
	.align		8
.nv.constant4:
        /*0000*/ 	.dword	_$_str


//--------------------- .text.attn_fwd            --------------------------
	.section	.text.attn_fwd,"ax",@progbits
	.align	128
        .global         attn_fwd
        .type           attn_fwd,@function
        .size           attn_fwd,(.L_x_3 - attn_fwd)
        .other          attn_fwd,@"STO_CUDA_ENTRY STV_DEFAULT"
attn_fwd:
.text.attn_fwd:
[----:B------:R-:W-:Y:S08]  /*0000*/  LDC R1, c[0x0][0x28] ;  /* 0x00000a00ff017b82 */ /* 0x000ff00000000800 */
[----:B------:R-:W0:Y:S01]  /*0010*/  S2UR UR8, SR_CTAID.X ;  /* 0x00000000000879c3 */ /* 0x000e220000002500 */
[----:B------:R-:W1:Y:S01]  /*0020*/  S2R R0, SR_TID.X ;  /* 0x0000000000007919 */ /* 0x000e620000002100 */
[----:B------:R-:W-:Y:S01]  /*0030*/  ULDC.64 UR4, c[0x0][0x240] ;  /* 0x0000900000047ab9 */ /* 0x000fe20000000a00 */
[----:B------:R-:W-:-:S05]  /*0040*/  ULDC.64 UR20, c[0x0][0x208] ;  /* 0x0000820000147ab9 */ /* 0x000fca0000000a00 */
[----:B------:R-:W2:Y:S08]  /*0050*/  S2UR UR10, SR_CTAID.Y ;  /* 0x00000000000a79c3 */ /* 0x000eb00000002600 */
[----:B------:R-:W3:Y:S01]  /*0060*/  LDC.64 R8, c[0x0][0x210] ;  /* 0x00008400ff087b82 */ /* 0x000ee20000000a00 */
[----:B0-----:R-:W-:-:S07]  /*0070*/  USHF.L.U32 UR8, UR8, 0x7, URZ ;  /* 0x0000000708087899 */ /* 0x001fce000800063f */
[----:B------:R-:W0:Y:S01]  /*0080*/  LDC R5, c[0x0][0x248] ;  /* 0x00009200ff057b82 */ /* 0x000e220000000800 */
[----:B------:R-:W-:Y:S01]  /*0090*/  IMAD.U32 R3, RZ, RZ, UR8 ;  /* 0x00000008ff037e24 */ /* 0x000fe2000f8e00ff */
[----:B--2---:R-:W-:-:S04]  /*00a0*/  UIMAD UR4, UR10, UR4, URZ ;  /* 0x000000040a0472a4 */ /* 0x004fc8000f8e023f */
[----:B-1----:R-:W-:Y:S01]  /*00b0*/  LOP3.LUT R6, R3, 0x7f, R0, 0xf8, !PT ;  /* 0x0000007f03067812 */ /* 0x002fe200078ef800 */
[----:B------:R-:W-:-:S04]  /*00c0*/  USHF.L.U32 UR6, UR4, 0x1, URZ ;  /* 0x0000000104067899 */ /* 0x000fc8000800063f */
[----:B------:R-:W-:Y:S01]  /*00d0*/  IMAD R2, R6, UR5, RZ ;  /* 0x0000000506027c24 */ /* 0x000fe2000f8e02ff */
[----:B------:R-:W-:-:S03]  /*00e0*/  UIMAD.WIDE UR4, UR4, 0x2, URZ ;  /* 0x00000002040478a5 */ /* 0x000fc6000f8e023f */
[C---:B------:R-:W-:Y:S02]  /*00f0*/  IMAD.SHL.U32 R3, R2.reuse, 0x2, RZ ;  /* 0x0000000202037824 */ /* 0x040fe400078e00ff */
[----:B------:R-:W-:-:S03]  /*0100*/  IMAD.HI R4, R2, 0x2, RZ ;  /* 0x0000000202047827 */ /* 0x000fc600078e02ff */
[----:B---3--:R-:W-:Y:S01]  /*0110*/  IADD3 R2, P0, P1, R3, UR6, R8 ;  /* 0x0000000603027c10 */ /* 0x008fe2000f91e008 */
[C---:B0-----:R-:W-:Y:S02]  /*0120*/  IMAD R13, R5.reuse, 0x12, RZ ;  /* 0x00000012050d7824 */ /* 0x041fe400078e02ff */
[C---:B------:R-:W-:Y:S01]  /*0130*/  IMAD R25, R5.reuse, 0x6, RZ ;  /* 0x0000000605197824 */ /* 0x040fe200078e02ff */
[----:B------:R-:W-:Y:S01]  /*0140*/  IADD3.X R3, R4, UR5, R9, P0, P1 ;  /* 0x0000000504037c10 */ /* 0x000fe200087e2409 */
[C---:B------:R-:W-:Y:S01]  /*0150*/  IMAD R17, R5.reuse, 0x14, RZ ;  /* 0x0000001405117824 */ /* 0x040fe200078e02ff */
[C---:B------:R-:W-:Y:S01]  /*0160*/  SHF.L.U32 R9, R5.reuse, 0x1, RZ ;  /* 0x0000000105097819 */ /* 0x040fe200000006ff */
[C---:B------:R-:W-:Y:S01]  /*0170*/  IMAD R33, R5.reuse, 0xa, RZ ;  /* 0x0000000a05217824 */ /* 0x040fe200078e02ff */
[CC--:B------:R-:W-:Y:S01]  /*0180*/  LEA R16, P4, R5.reuse, R2.reuse, 0x2 ;  /* 0x0000000205107211 */ /* 0x0c0fe200078810ff */
[----:B------:R-:W-:Y:S01]  /*0190*/  IMAD R19, R5, 0x16, RZ ;  /* 0x0000001605137824 */ /* 0x000fe200078e02ff */
[-C--:B------:R-:W-:Y:S01]  /*01a0*/  IADD3 R12, P6, R9, R2.reuse, RZ ;  /* 0x00000002090c7210 */ /* 0x080fe20007fde0ff */
[----:B------:R-:W-:Y:S01]  /*01b0*/  IMAD R21, R5, 0x18, RZ ;  /* 0x0000001805157824 */ /* 0x000fe200078e02ff */
[-C--:B------:R-:W-:Y:S01]  /*01c0*/  IADD3 R4, P0, R13, R2.reuse, RZ ;  /* 0x000000020d047210 */ /* 0x080fe20007f1e0ff */
[C---:B------:R-:W-:Y:S01]  /*01d0*/  IMAD R11, R5.reuse, 0x3, RZ ;  /* 0x00000003050b7824 */ /* 0x040fe200078e02ff */
[CC--:B------:R-:W-:Y:S01]  /*01e0*/  LEA.HI.X.SX32 R13, R5.reuse, R3.reuse, 0x1, P6 ;  /* 0x00000003050d7211 */ /* 0x0c0fe200030f0eff */
[----:B------:R-:W-:Y:S01]  /*01f0*/  IMAD.SHL.U32 R15, R5, 0x4, RZ ;  /* 0x00000004050f7824 */ /* 0x000fe200078e00ff */
[-C--:B------:R-:W-:Y:S01]  /*0200*/  IADD3 R8, P3, R17, R2.reuse, RZ ;  /* 0x0000000211087210 */ /* 0x080fe20007f7e0ff */
[----:B------:R-:W-:Y:S01]  /*0210*/  IMAD R35, R5, 0xc, RZ ;  /* 0x0000000c05237824 */ /* 0x000fe200078e02ff */
[-C--:B------:R-:W-:Y:S01]  /*0220*/  IADD3 R18, P5, R25, R2.reuse, RZ ;  /* 0x0000000219127210 */ /* 0x080fe20007fbe0ff */
[C---:B------:R-:W-:Y:S01]  /*0230*/  IMAD R39, R5.reuse, 0xe, RZ ;  /* 0x0000000e05277824 */ /* 0x040fe200078e02ff */
[CC--:B------:R-:W-:Y:S01]  /*0240*/  LEA R20, P6, R5.reuse, R2.reuse, 0x3 ;  /* 0x0000000205147211 */ /* 0x0c0fe200078c18ff */
[----:B------:R-:W-:Y:S01]  /*0250*/  IMAD R23, R5, 0x5, RZ ;  /* 0x0000000505177824 */ /* 0x000fe200078e02ff */
[-C--:B------:R-:W-:Y:S01]  /*0260*/  LEA.HI.X.SX32 R17, R9, R3.reuse, 0x1, P4 ;  /* 0x0000000309117211 */ /* 0x080fe200020f0eff */
[----:B------:R-:W-:Y:S01]  /*0270*/  IMAD R27, R5, 0x7, RZ ;  /* 0x00000007051b7824 */ /* 0x000fe200078e02ff */
[-C--:B------:R-:W-:Y:S01]  /*0280*/  IADD3 R22, P4, R33, R2.reuse, RZ ;  /* 0x0000000221167210 */ /* 0x080fe20007f9e0ff */
[----:B------:R-:W-:Y:S01]  /*0290*/  IMAD R37, R5, 0x1a, RZ ;  /* 0x0000001a05257824 */ /* 0x000fe200078e02ff */
[-C--:B------:R-:W-:Y:S01]  /*02a0*/  IADD3 R10, P2, R19, R2.reuse, RZ ;  /* 0x00000002130a7210 */ /* 0x080fe20007f5e0ff */
[----:B------:R-:W-:Y:S01]  /*02b0*/  IMAD R41, R5, 0x1c, RZ ;  /* 0x0000001c05297824 */ /* 0x000fe200078e02ff */
[-C--:B------:R-:W-:Y:S01]  /*02c0*/  IADD3 R14, P1, R21, R2.reuse, RZ ;  /* 0x00000002150e7210 */ /* 0x080fe20007f3e0ff */
[----:B------:R-:W-:Y:S01]  /*02d0*/  IMAD.SHL.U32 R29, R5, 0x8, RZ ;  /* 0x00000008051d7824 */ /* 0x000fe200078e00ff */
[-C--:B------:R-:W-:Y:S01]  /*02e0*/  LEA.HI.X.SX32 R19, R11, R3.reuse, 0x1, P5 ;  /* 0x000000030b137211 */ /* 0x080fe200028f0eff */
[----:B------:R-:W-:Y:S01]  /*02f0*/  IMAD R31, R5, 0x9, RZ ;  /* 0x00000009051f7824 */ /* 0x000fe200078e02ff */
[-C--:B------:R-:W-:Y:S01]  /*0300*/  LEA.HI.X.SX32 R21, R15, R3.reuse, 0x1, P6 ;  /* 0x000000030f157211 */ /* 0x080fe200030f0eff */
[----:B------:R-:W-:Y:S01]  /*0310*/  IMAD R43, R5, 0x1e, RZ ;  /* 0x0000001e052b7824 */ /* 0x000fe200078e02ff */
[-C--:B------:R-:W-:Y:S01]  /*0320*/  IADD3 R24, P5, R35, R2.reuse, RZ ;  /* 0x0000000223187210 */ /* 0x080fe20007fbe0ff */
[----:B------:R0:W2:Y:S01]  /*0330*/  LDG.E.U16 R7, desc[UR20][R2.64] ;  /* 0x0000001402077981 */ /* 0x0000a2000c1e1500 */
[-C--:B------:R-:W-:Y:S01]  /*0340*/  IADD3 R26, P6, R39, R2.reuse, RZ ;  /* 0x00000002271a7210 */ /* 0x080fe20007fde0ff */
[----:B------:R-:W-:Y:S01]  /*0350*/  IMAD R11, R5, 0xb, RZ ;  /* 0x0000000b050b7824 */ /* 0x000fe200078e02ff */
[----:B------:R-:W-:Y:S01]  /*0360*/  LEA.HI.X.SX32 R23, R23, R3, 0x1, P4 ;  /* 0x0000000317177211 */ /* 0x000fe200020f0eff */
[----:B------:R-:W3:Y:S01]  /*0370*/  LDG.E.U16 R12, desc[UR20][R12.64] ;  /* 0x000000140c0c7981 */ /* 0x000ee2000c1e1500 */
[----:B------:R-:W-:-:S02]  /*0380*/  LEA R28, P4, R5, R2, 0x4 ;  /* 0x00000002051c7211 */ /* 0x000fc400078820ff */
[-C--:B------:R-:W-:Y:S01]  /*0390*/  LEA.HI.X.SX32 R25, R25, R3.reuse, 0x1, P5 ;  /* 0x0000000319197211 */ /* 0x080fe200028f0eff */
[----:B------:R1:W4:Y:S01]  /*03a0*/  LDG.E.U16 R17, desc[UR20][R16.64] ;  /* 0x0000001410117981 */ /* 0x000322000c1e1500 */
[-C--:B------:R-:W-:Y:S02]  /*03b0*/  LEA.HI.X.SX32 R27, R27, R3.reuse, 0x1, P6 ;  /* 0x000000031b1b7211 */ /* 0x080fe400030f0eff */
[-C--:B------:R-:W-:Y:S01]  /*03c0*/  IADD3 R30, P5, R37, R2.reuse, RZ ;  /* 0x00000002251e7210 */ /* 0x080fe20007fbe0ff */
[----:B------:R-:W-:Y:S01]  /*03d0*/  IMAD R37, R5, 0xd, RZ ;  /* 0x0000000d05257824 */ /* 0x000fe200078e02ff */
[----:B------:R-:W-:Y:S01]  /*03e0*/  IADD3 R32, P6, R41, R2, RZ ;  /* 0x0000000229207210 */ /* 0x000fe20007fde0ff */
[----:B------:R-:W-:Y:S01]  /*03f0*/  IMAD R41, R5, 0xf, RZ ;  /* 0x0000000f05297824 */ /* 0x000fe200078e02ff */
[-C--:B------:R-:W-:Y:S01]  /*0400*/  LEA.HI.X.SX32 R29, R29, R3.reuse, 0x1, P4 ;  /* 0x000000031d1d7211 */ /* 0x080fe200020f0eff */
[----:B------:R-:W5:Y:S01]  /*0410*/  LDG.E.U16 R18, desc[UR20][R18.64] ;  /* 0x0000001412127981 */ /* 0x000f62000c1e1500 */
[----:B------:R-:W-:-:S02]  /*0420*/  LEA.HI.X.SX32 R5, R31, R3, 0x1, P0 ;  /* 0x000000031f057211 */ /* 0x000fc400000f0eff */
[-C--:B------:R-:W-:Y:S01]  /*0430*/  LEA.HI.X.SX32 R9, R33, R3.reuse, 0x1, P3 ;  /* 0x0000000321097211 */ /* 0x080fe200018f0eff */
[----:B------:R-:W3:Y:S01]  /*0440*/  LDG.E.U16 R28, desc[UR20][R28.64] ;  /* 0x000000141c1c7981 */ /* 0x000ee2000c1e1500 */
[----:B0-----:R-:W-:Y:S02]  /*0450*/  IADD3 R2, P4, R43, R2, RZ ;  /* 0x000000022b027210 */ /* 0x001fe40007f9e0ff */
[-C--:B------:R-:W-:Y:S01]  /*0460*/  LEA.HI.X.SX32 R11, R11, R3.reuse, 0x1, P2 ;  /* 0x000000030b0b7211 */ /* 0x080fe200010f0eff */
[----:B------:R0:W4:Y:S01]  /*0470*/  LDG.E.U16 R4, desc[UR20][R4.64] ;  /* 0x0000001404047981 */ /* 0x000122000c1e1500 */
[-C--:B------:R-:W-:Y:S02]  /*0480*/  LEA.HI.X.SX32 R15, R35, R3.reuse, 0x1, P1 ;  /* 0x00000003230f7211 */ /* 0x080fe400008f0eff */
[-C--:B------:R-:W-:Y:S01]  /*0490*/  LEA.HI.X.SX32 R31, R37, R3.reuse, 0x1, P5 ;  /* 0x00000003251f7211 */ /* 0x080fe200028f0eff */
[----:B------:R0:W5:Y:S01]  /*04a0*/  LDG.E.U16 R8, desc[UR20][R8.64] ;  /* 0x0000001408087981 */ /* 0x000162000c1e1500 */
[----:B------:R-:W-:-:S02]  /*04b0*/  LEA.HI.X.SX32 R33, R39, R3, 0x1, P6 ;  /* 0x0000000327217211 */ /* 0x000fc400030f0eff */
[----:B------:R-:W-:Y:S01]  /*04c0*/  LEA.HI.X.SX32 R3, R41, R3, 0x1, P4 ;  /* 0x0000000329037211 */ /* 0x000fe200020f0eff */
[----:B------:R0:W5:Y:S04]  /*04d0*/  LDG.E.U16 R10, desc[UR20][R10.64] ;  /* 0x000000140a0a7981 */ /* 0x000168000c1e1500 */
[----:B------:R-:W5:Y:S04]  /*04e0*/  LDG.E.U16 R20, desc[UR20][R20.64] ;  /* 0x0000001414147981 */ /* 0x000f68000c1e1500 */
[----:B------:R-:W5:Y:S04]  /*04f0*/  LDG.E.U16 R14, desc[UR20][R14.64] ;  /* 0x000000140e0e7981 */ /* 0x000f68000c1e1500 */
[----:B------:R-:W5:Y:S04]  /*0500*/  LDG.E.U16 R22, desc[UR20][R22.64] ;  /* 0x0000001416167981 */ /* 0x000f68000c1e1500 */
[----:B------:R-:W5:Y:S04]  /*0510*/  LDG.E.U16 R30, desc[UR20][R30.64] ;  /* 0x000000141e1e7981 */ /* 0x000f68000c1e1500 */
[----:B------:R-:W5:Y:S04]  /*0520*/  LDG.E.U16 R24, desc[UR20][R24.64] ;  /* 0x0000001418187981 */ /* 0x000f68000c1e1500 */
[----:B------:R-:W5:Y:S04]  /*0530*/  LDG.E.U16 R13, desc[UR20][R32.64] ;  /* 0x00000014200d7981 */ /* 0x000f68000c1e1500 */
[----:B------:R-:W5:Y:S04]  /*0540*/  LDG.E.U16 R26, desc[UR20][R26.64] ;  /* 0x000000141a1a7981 */ /* 0x000f68000c1e1500 */
[----:B------:R0:W5:Y:S01]  /*0550*/  LDG.E.U16 R19, desc[UR20][R2.64] ;  /* 0x0000001402137981 */ /* 0x000162000c1e1500 */
[----:B------:R-:W0:Y:S01]  /*0560*/  S2UR UR11, SR_CgaCtaId ;  /* 0x00000000000b79c3 */ /* 0x000e220000008800 */
[C---:B-1----:R-:W-:Y:S01]  /*0570*/  SHF.L.U32 R16, R0.reuse, 0x1, RZ ;  /* 0x0000000100107819 */ /* 0x042fe200000006ff */
[----:B------:R-:W-:Y:S01]  /*0580*/  UIADD3 UR22, UR8, 0x80, URZ ;  /* 0x0000008008167890 */ /* 0x000fe2000fffe03f */
[----:B------:R-:W-:-:S02]  /*0590*/  LOP3.LUT R36, R0, 0x40, RZ, 0xc0, !PT ;  /* 0x0000004000247812 */ /* 0x000fc400078ec0ff */
[----:B0-----:R-:W-:Y:S01]  /*05a0*/  LOP3.LUT R5, R16, 0x7e, RZ, 0xc0, !PT ;  /* 0x0000007e10057812 */ /* 0x001fe200078ec0ff */
[----:B------:R-:W-:Y:S01]  /*05b0*/  UMOV UR4, 0x400 ;  /* 0x0000040000047882 */ /* 0x000fe20000000000 */
[----:B------:R-:W-:-:S03]  /*05c0*/  UISETP.GE.AND UP0, UPT, UR22, 0x1, UPT ;  /* 0x000000011600788c */ /* 0x000fc6000bf06270 */
[----:B------:R-:W-:-:S03]  /*05d0*/  IMAD R5, R36, 0x20, R5 ;  /* 0x0000002024057824 */ /* 0x000fc600078e0205 */
[----:B------:R-:W-:Y:S02]  /*05e0*/  PLOP3.LUT P0, PT, PT, PT, UP0, 0x80, 0x0 ;  /* 0x000000000000781c */ /* 0x000fe40003f0f008 */
[C---:B------:R-:W-:Y:S02]  /*05f0*/  LOP3.LUT R9, R5.reuse, 0x10, RZ, 0x3c, !PT ;  /* 0x0000001005097812 */ /* 0x040fe400078e3cff */
[C---:B------:R-:W-:Y:S01]  /*0600*/  LOP3.LUT R11, R5.reuse, 0x20, RZ, 0x3c, !PT ;  /* 0x00000020050b7812 */ /* 0x040fe200078e3cff */
[----:B------:R-:W-:Y:S01]  /*0610*/  ULEA UR11, UR11, UR4, 0x18 ;  /* 0x000000040b0b7291 */ /* 0x000fe2000f8ec03f */
[C---:B------:R-:W-:Y:S02]  /*0620*/  LOP3.LUT R3, R5.reuse, 0x30, RZ, 0x3c, !PT ;  /* 0x0000003005037812 */ /* 0x040fe400078e3cff */
[C---:B------:R-:W-:Y:S02]  /*0630*/  LOP3.LUT R15, R5.reuse, 0x40, RZ, 0x3c, !PT ;  /* 0x00000040050f7812 */ /* 0x040fe400078e3cff */
[----:B------:R-:W-:Y:S01]  /*0640*/  LOP3.LUT R21, R5, 0x50, RZ, 0x3c, !PT ;  /* 0x0000005005157812 */ /* 0x000fe200078e3cff */
[----:B------:R-:W-:Y:S01]  /*0650*/  IMAD.MOV.U32 R34, RZ, RZ, -0x800000 ;  /* 0xff800000ff227424 */ /* 0x000fe200078e00ff */
[----:B------:R-:W-:Y:S01]  /*0660*/  MOV R32, 0xff800000 ;  /* 0xff80000000207802 */ /* 0x000fe20000000f00 */
[----:B------:R-:W-:Y:S01]  /*0670*/  IMAD.MOV.U32 R33, RZ, RZ, -0x800000 ;  /* 0xff800000ff217424 */ /* 0x000fe200078e00ff */
[----:B------:R-:W-:-:S02]  /*0680*/  MOV R35, 0xff800000 ;  /* 0xff80000000237802 */ /* 0x000fc40000000f00 */
[----:B------:R-:W-:Y:S02]  /*0690*/  CS2R R48, SRZ ;  /* 0x0000000000307805 */ /* 0x000fe4000001ff00 */
[----:B------:R-:W-:Y:S02]  /*06a0*/  MOV R2, 0x3f800000 ;  /* 0x3f80000000027802 */ /* 0x000fe40000000f00 */
[----:B------:R-:W-:Y:S02]  /*06b0*/  CS2R R50, SRZ ;  /* 0x0000000000327805 */ /* 0x000fe4000001ff00 */
[----:B------:R-:W-:Y:S02]  /*06c0*/  CS2R R52, SRZ ;  /* 0x0000000000347805 */ /* 0x000fe4000001ff00 */
[----:B------:R-:W-:Y:S02]  /*06d0*/  CS2R R54, SRZ ;  /* 0x0000000000367805 */ /* 0x000fe4000001ff00 */
[----:B------:R-:W-:-:S02]  /*06e0*/  CS2R R40, SRZ ;  /* 0x0000000000287805 */ /* 0x000fc4000001ff00 */
[----:B------:R-:W-:Y:S02]  /*06f0*/  CS2R R42, SRZ ;  /* 0x00000000002a7805 */ /* 0x000fe4000001ff00 */
[----:B------:R-:W-:Y:S02]  /*0700*/  CS2R R44, SRZ ;  /* 0x00000000002c7805 */ /* 0x000fe4000001ff00 */
[----:B------:R-:W-:Y:S01]  /*0710*/  CS2R R46, SRZ ;  /* 0x00000000002e7805 */ /* 0x000fe2000001ff00 */
[----:B--2---:R0:W-:Y:S02]  /*0720*/  STS.U16 [R5+UR11], R7 ;  /* 0x0000000705007988 */ /* 0x0041e4000800040b */
[C---:B0-----:R-:W-:Y:S02]  /*0730*/  LOP3.LUT R7, R5.reuse, 0x60, RZ, 0x3c, !PT ;  /* 0x0000006005077812 */ /* 0x041fe400078e3cff */
[----:B---3--:R-:W-:Y:S04]  /*0740*/  STS.U16 [R5+UR11+0x400], R28 ;  /* 0x0004001c05007988 */ /* 0x008fe8000800040b */
[----:B------:R-:W-:Y:S04]  /*0750*/  STS.U16 [R9+UR11+0x80], R12 ;  /* 0x0000800c09007988 */ /* 0x000fe8000800040b */
[----:B----4-:R0:W-:Y:S04]  /*0760*/  STS.U16 [R9+UR11+0x480], R4 ;  /* 0x0004800409007988 */ /* 0x0101e8000800040b */
[----:B------:R-:W-:Y:S04]  /*0770*/  STS.U16 [R11+UR11+0x100], R17 ;  /* 0x000100110b007988 */ /* 0x000fe8000800040b */
[----:B-----5:R-:W-:Y:S01]  /*0780*/  STS.U16 [R11+UR11+0x500], R8 ;  /* 0x000500080b007988 */ /* 0x020fe2000800040b */
[----:B0-----:R-:W-:-:S03]  /*0790*/  LOP3.LUT R9, R5, 0x70, RZ, 0x3c, !PT ;  /* 0x0000007005097812 */ /* 0x001fc600078e3cff */
[----:B------:R-:W-:Y:S04]  /*07a0*/  STS.U16 [R3+UR11+0x180], R18 ;  /* 0x0001801203007988 */ /* 0x000fe8000800040b */
[----:B------:R0:W-:Y:S04]  /*07b0*/  STS.U16 [R3+UR11+0x580], R10 ;  /* 0x0005800a03007988 */ /* 0x0001e8000800040b */
[----:B------:R-:W-:Y:S04]  /*07c0*/  STS.U16 [R15+UR11+0x200], R20 ;  /* 0x000200140f007988 */ /* 0x000fe8000800040b */
[----:B------:R-:W-:Y:S04]  /*07d0*/  STS.U16 [R15+UR11+0x600], R14 ;  /* 0x0006000e0f007988 */ /* 0x000fe8000800040b */
[----:B------:R-:W-:Y:S04]  /*07e0*/  STS.U16 [R21+UR11+0x280], R22 ;  /* 0x0002801615007988 */ /* 0x000fe8000800040b */
[----:B------:R-:W-:Y:S04]  /*07f0*/  STS.U16 [R21+UR11+0x680], R30 ;  /* 0x0006801e15007988 */ /* 0x000fe8000800040b */
[----:B------:R-:W-:Y:S04]  /*0800*/  STS.U16 [R7+UR11+0x300], R24 ;  /* 0x0003001807007988 */ /* 0x000fe8000800040b */
[----:B------:R1:W-:Y:S01]  /*0810*/  STS.U16 [R7+UR11+0x700], R13 ;  /* 0x0007000d07007988 */ /* 0x0003e2000800040b */
[----:B------:R-:W-:-:S03]  /*0820*/  IMAD.MOV.U32 R5, RZ, RZ, 0x3f800000 ;  /* 0x3f800000ff057424 */ /* 0x000fc600078e00ff */
[----:B------:R2:W-:Y:S01]  /*0830*/  STS.U16 [R9+UR11+0x380], R26 ;  /* 0x0003801a09007988 */ /* 0x0005e2000800040b */
[----:B------:R-:W-:-:S03]  /*0840*/  IMAD.MOV.U32 R4, RZ, RZ, 0x3f800000 ;  /* 0x3f800000ff047424 */ /* 0x000fc600078e00ff */
[----:B------:R2:W-:Y:S01]  /*0850*/  STS.U16 [R9+UR11+0x780], R19 ;  /* 0x0007801309007988 */ /* 0x0005e2000800040b */
[----:B0-----:R-:W-:Y:S01]  /*0860*/  IMAD.MOV.U32 R3, RZ, RZ, 0x3f800000 ;  /* 0x3f800000ff037424 */ /* 0x001fe200078e00ff */
[C---:B-1----:R-:W-:Y:S02]  /*0870*/  LOP3.LUT R7, R0.reuse, 0x60, RZ, 0xc0, !PT ;  /* 0x0000006000077812 */ /* 0x042fe400078ec0ff */
[----:B------:R-:W-:Y:S01]  /*0880*/  LOP3.LUT R8, R0, 0xf, RZ, 0xc0, !PT ;  /* 0x0000000f00087812 */ /* 0x000fe200078ec0ff */
[----:B------:R-:W-:Y:S06]  /*0890*/  @!P0 BRA `(.L_x_0) ;  /* 0x0000001400748947 */ /* 0x000fec0003800000 */
[----:B------:R-:W-:Y:S01]  /*08a0*/  ULDC.64 UR12, c[0x0][0x250] ;  /* 0x00009400000c7ab9 */ /* 0x000fe20000000a00 */
[----:B------:R-:W0:Y:S01]  /*08b0*/  LDC R5, c[0x0][0x268] ;  /* 0x00009a00ff057b82 */ /* 0x000e220000000800 */
[----:B------:R-:W-:Y:S01]  /*08c0*/  UIMAD UR12, UR10, UR12, URZ ;  /* 0x0000000c0a0c72a4 */ /* 0x000fe2000f8e023f */
[--C-:B------:R-:W-:Y:S01]  /*08d0*/  SHF.R.U32.HI R10, RZ, 0x4, R0.reuse ;  /* 0x00000004ff0a7819 */ /* 0x100fe20000011600 */
[----:B------:R-:W-:Y:S01]  /*08e0*/  ULDC UR4, c[0x0][0x258] ;  /* 0x0000960000047ab9 */ /* 0x000fe20000000800 */
[----:B------:R-:W-:Y:S01]  /*08f0*/  ULDC.64 UR14, c[0x0][0x260] ;  /* 0x00009800000e7ab9 */ /* 0x000fe20000000a00 */
[C---:B------:R-:W-:Y:S01]  /*0900*/  IMAD R2, R8.reuse, UR4, RZ ;  /* 0x0000000408027c24 */ /* 0x040fe2000f8e02ff */
[----:B------:R-:W-:Y:S01]  /*0910*/  UIMAD UR14, UR10, UR14, URZ ;  /* 0x0000000e0a0e72a4 */ /* 0x000fe2000f8e023f */
[----:B------:R-:W-:Y:S01]  /*0920*/  IMAD R8, R8, UR15, RZ ;  /* 0x0000000f08087c24 */ /* 0x000fe2000f8e02ff */
[----:B------:R-:W-:Y:S01]  /*0930*/  USHF.L.U32 UR4, UR12, 0x1, URZ ;  /* 0x000000010c047899 */ /* 0x000fe2000800063f */
[----:B------:R-:W-:Y:S01]  /*0940*/  IMAD.SHL.U32 R3, R2, 0x2, RZ ;  /* 0x0000000202037824 */ /* 0x000fe200078e00ff */
[----:B------:R-:W-:Y:S01]  /*0950*/  USHF.L.U32 UR5, UR14, 0x1, URZ ;  /* 0x000000010e057899 */ /* 0x000fe2000800063f */
[----:B------:R-:W-:Y:S01]  /*0960*/  SHF.R.U32.HI R11, RZ, 0x2, R0 ;  /* 0x00000002ff0b7819 */ /* 0x000fe20000011600 */
[----:B------:R-:W-:Y:S01]  /*0970*/  ULDC.64 UR16, c[0x0][0x218] ;  /* 0x0000860000107ab9 */ /* 0x000fe20000000a00 */
[----:B------:R-:W-:Y:S01]  /*0980*/  SGXT.U32 R0, R10, 0x3 ;  /* 0x000000030a00781a */ /* 0x000fe20000000000 */
[----:B------:R-:W-:Y:S01]  /*0990*/  IMAD.U32 R12, RZ, RZ, UR4 ;  /* 0x00000004ff0c7e24 */ /* 0x000fe2000f8e00ff */
[----:B------:R-:W-:Y:S01]  /*09a0*/  ULDC.64 UR18, c[0x0][0x220] ;  /* 0x0000880000127ab9 */ /* 0x000fe20000000a00 */
[----:B------:R-:W-:Y:S01]  /*09b0*/  IMAD.U32 R4, RZ, RZ, UR5 ;  /* 0x00000005ff047e24 */ /* 0x000fe2000f8e00ff */
[----:B------:R-:W-:Y:S01]  /*09c0*/  UIMAD.WIDE UR4, UR12, 0x2, URZ ;  /* 0x000000020c0478a5 */ /* 0x000fe2000f8e023f */
[----:B------:R-:W-:Y:S01]  /*09d0*/  SGXT.U32 R10, R11, 0x3 ;  /* 0x000000030b0a781a */ /* 0x000fe20000000000 */
[----:B------:R-:W-:Y:S01]  /*09e0*/  UIMAD.WIDE UR6, UR14, 0x2, URZ ;  /* 0x000000020e0678a5 */ /* 0x000fe2000f8e023f */
[----:B------:R-:W-:Y:S01]  /*09f0*/  IADD3 R12, P1, P2, R3, UR16, R12 ;  /* 0x00000010030c7c10 */ /* 0x000fe2000fa3e00c */
[----:B------:R-:W-:Y:S01]  /*0a00*/  IMAD.HI R2, R2, 0x2, RZ ;  /* 0x0000000202027827 */ /* 0x000fe200078e02ff */
[----:B------:R-:W-:-:S02]  /*0a10*/  SHF.L.U32 R3, R8, 0x1, RZ ;  /* 0x0000000108037819 */ /* 0x000fc400000006ff */
[----:B------:R-:W-:Y:S02]  /*0a20*/  CS2R R48, SRZ ;  /* 0x0000000000307805 */ /* 0x000fe4000001ff00 */
[----:B------:R-:W-:Y:S01]  /*0a30*/  MOV R11, UR5 ;  /* 0x00000005000b7c02 */ /* 0x000fe20008000f00 */
[----:B------:R-:W-:Y:S01]  /*0a40*/  IMAD.U32 R14, RZ, RZ, UR13 ;  /* 0x0000000dff0e7e24 */ /* 0x000fe2000f8e00ff */
[----:B--2---:R-:W-:Y:S01]  /*0a50*/  IADD3 R9, P3, P4, R3, UR18, R4 ;  /* 0x0000001203097c10 */ /* 0x004fe2000fc7e004 */
[----:B------:R-:W-:Y:S01]  /*0a60*/  IMAD R3, R0, UR13, RZ ;  /* 0x0000000d00037c24 */ /* 0x000fe2000f8e02ff */
[----:B------:R-:W-:Y:S01]  /*0a70*/  IADD3.X R11, R2, UR17, R11, P1, P2 ;  /* 0x00000011020b7c10 */ /* 0x000fe20008fe440b */
[----:B0-----:R-:W-:Y:S01]  /*0a80*/  IMAD R4, R0, R5, RZ ;  /* 0x0000000500047224 */ /* 0x001fe200078e02ff */
[----:B------:R-:W-:Y:S01]  /*0a90*/  SHF.R.U32.HI R7, RZ, 0x1, R7 ;  /* 0x00000001ff077819 */ /* 0x000fe20000011607 */
[----:B------:R-:W-:Y:S01]  /*0aa0*/  IMAD.HI R8, R8, 0x2, RZ ;  /* 0x0000000208087827 */ /* 0x000fe200078e02ff */
[----:B------:R-:W-:Y:S01]  /*0ab0*/  LEA R22, P1, R3, R12, 0x1 ;  /* 0x0000000c03167211 */ /* 0x000fe200078208ff */
[----:B------:R-:W-:Y:S01]  /*0ac0*/  UIADD3 UR5, UR11, 0x1000, URZ ;  /* 0x000010000b057890 */ /* 0x000fe2000fffe03f */
[----:B------:R-:W-:Y:S01]  /*0ad0*/  LEA R5, R5, R4, 0x3 ;  /* 0x0000000405057211 */ /* 0x000fe200078e18ff */
[----:B------:R-:W-:Y:S01]  /*0ae0*/  IMAD.U32 R13, RZ, RZ, UR7 ;  /* 0x00000007ff0d7e24 */ /* 0x000fe2000f8e00ff */
[----:B------:R-:W-:Y:S01]  /*0af0*/  LOP3.LUT R0, R7, UR8, R10, 0xfe, !PT ;  /* 0x0000000807007c12 */ /* 0x000fe2000f8efe0a */
[----:B------:R-:W-:Y:S01]  /*0b00*/  IMAD R2, R14, 0x8, R3 ;  /* 0x000000080e027824 */ /* 0x000fe200078e0203 */
[----:B------:R-:W-:Y:S01]  /*0b10*/  ISETP.NE.U32.AND P0, PT, R36, RZ, PT ;  /* 0x000000ff2400720c */ /* 0x000fe20003f05070 */
[----:B------:R-:W-:Y:S01]  /*0b20*/  USHF.R.U32.HI UR5, URZ, 0x4, UR5 ;  /* 0x000000043f057899 */ /* 0x000fe20008011605 */
[----:B------:R-:W-:Y:S01]  /*0b30*/  IADD3.X R7, R8, UR19, R13, P3, P4 ;  /* 0x0000001308077c10 */ /* 0x000fe20009fe840d */
[----:B------:R-:W-:Y:S01]  /*0b40*/  USHF.R.U32.HI UR8, URZ, 0x4, UR11 ;  /* 0x000000043f087899 */ /* 0x000fe2000801160b */
[----:B------:R-:W-:Y:S01]  /*0b50*/  LEA R12, P2, R2, R12, 0x1 ;  /* 0x0000000c020c7211 */ /* 0x000fe200078408ff */
[----:B------:R-:W-:Y:S01]  /*0b60*/  USGXT.U32 UR12, UR5, 0xe ;  /* 0x0000000e050c789a */ /* 0x000fe20008000000 */
[-C--:B------:R-:W-:Y:S01]  /*0b70*/  LEA R10, P3, R4, R9.reuse, 0x1 ;  /* 0x00000009040a7211 */ /* 0x080fe200078608ff */
[----:B------:R-:W-:Y:S01]  /*0b80*/  USGXT.U32 UR8, UR8, 0xe ;  /* 0x0000000e0808789a */ /* 0x000fe20008000000 */
[----:B------:R-:W-:Y:S01]  /*0b90*/  LEA R8, P4, R5, R9, 0x1 ;  /* 0x0000000905087211 */ /* 0x000fe200078808ff */
[----:B------:R-:W-:Y:S01]  /*0ba0*/  IMAD.MOV.U32 R15, RZ, RZ, -0x800000 ;  /* 0xff800000ff0f7424 */ /* 0x000fe200078e00ff */
[-C--:B------:R-:W-:Y:S01]  /*0bb0*/  LEA.HI.X.SX32 R23, R3, R11.reuse, 0x1, P1 ;  /* 0x0000000b03177211 */ /* 0x080fe200008f0eff */
[----:B------:R-:W-:Y:S01]  /*0bc0*/  IMAD.MOV.U32 R17, RZ, RZ, -0x800000 ;  /* 0xff800000ff117424 */ /* 0x000fe200078e00ff */
[----:B------:R-:W-:Y:S01]  /*0bd0*/  LEA.HI.X.SX32 R13, R2, R11, 0x1, P2 ;  /* 0x0000000b020d7211 */ /* 0x000fe200010f0eff */
[----:B------:R-:W-:Y:S01]  /*0be0*/  IMAD.MOV.U32 R2, RZ, RZ, 0x3f800000 ;  /* 0x3f800000ff027424 */ /* 0x000fe200078e00ff */
[-C--:B------:R-:W-:Y:S01]  /*0bf0*/  LEA.HI.X.SX32 R11, R4, R7.reuse, 0x1, P3 ;  /* 0x00000007040b7211 */ /* 0x080fe200018f0eff */
[----:B------:R-:W-:Y:S01]  /*0c00*/  IMAD.MOV.U32 R4, RZ, RZ, 0x3f800000 ;  /* 0x3f800000ff047424 */ /* 0x000fe200078e00ff */
[----:B------:R-:W-:-:S02]  /*0c10*/  LEA.HI.X.SX32 R9, R5, R7, 0x1, P4 ;  /* 0x0000000705097211 */ /* 0x000fc400020f0eff */
[----:B------:R-:W-:Y:S02]  /*0c20*/  CS2R R50, SRZ ;  /* 0x0000000000327805 */ /* 0x000fe4000001ff00 */
[----:B------:R-:W-:Y:S02]  /*0c30*/  SEL R7, RZ, 0x90, !P0 ;  /* 0x00000090ff077807 */ /* 0x000fe40004000000 */
[----:B------:R-:W-:Y:S02]  /*0c40*/  CS2R R52, SRZ ;  /* 0x0000000000347805 */ /* 0x000fe4000001ff00 */
[----:B------:R-:W-:Y:S02]  /*0c50*/  LOP3.LUT R14, R16, 0x6, RZ, 0xc0, !PT ;  /* 0x00000006100e7812 */ /* 0x000fe400078ec0ff */
[----:B------:R-:W-:Y:S02]  /*0c60*/  CS2R R54, SRZ ;  /* 0x0000000000367805 */ /* 0x000fe4000001ff00 */
[----:B------:R-:W-:-:S02]  /*0c70*/  LOP3.LUT R7, R7, 0x7e, R16, 0x78, !PT ;  /* 0x0000007e07077812 */ /* 0x000fc400078e7810 */
[----:B------:R-:W-:Y:S02]  /*0c80*/  CS2R R40, SRZ ;  /* 0x0000000000287805 */ /* 0x000fe4000001ff00 */
[----:B------:R-:W-:Y:S02]  /*0c90*/  MOV R5, 0x3f800000 ;  /* 0x3f80000000057802 */ /* 0x000fe40000000f00 */
[----:B------:R-:W-:Y:S02]  /*0ca0*/  CS2R R42, SRZ ;  /* 0x00000000002a7805 */ /* 0x000fe4000001ff00 */
[----:B------:R-:W-:Y:S02]  /*0cb0*/  MOV R3, 0x3f800000 ;  /* 0x3f80000000037802 */ /* 0x000fe40000000f00 */
[----:B------:R-:W-:Y:S02]  /*0cc0*/  CS2R R44, SRZ ;  /* 0x00000000002c7805 */ /* 0x000fe4000001ff00 */
[----:B------:R-:W-:-:S02]  /*0cd0*/  MOV R16, 0xff800000 ;  /* 0xff80000000107802 */ /* 0x000fc40000000f00 */
[----:B------:R-:W-:Y:S02]  /*0ce0*/  CS2R R46, SRZ ;  /* 0x00000000002e7805 */ /* 0x000fe4000001ff00 */
[----:B------:R-:W-:Y:S01]  /*0cf0*/  MOV R18, 0xff800000 ;  /* 0xff80000000127802 */ /* 0x000fe20000000f00 */
[----:B------:R-:W-:Y:S01]  /*0d00*/  UMOV UR16, 0x80 ;  /* 0x0000008000107882 */ /* 0x000fe20000000000 */
[C---:B------:R-:W-:Y:S01]  /*0d10*/  LOP3.LUT R19, R0.reuse, 0x48, RZ, 0xfc, !PT ;  /* 0x0000004800137812 */ /* 0x040fe200078efcff */
[----:B------:R-:W-:Y:S01]  /*0d20*/  UMOV UR17, 0x40000040 ;  /* 0x4000004000117882 */ /* 0x000fe20000000000 */
[C---:B------:R-:W-:Y:S01]  /*0d30*/  LOP3.LUT R20, R0.reuse, 0x40, RZ, 0xfc, !PT ;  /* 0x0000004000147812 */ /* 0x040fe200078efcff */
[----:B------:R-:W-:Y:S01]  /*0d40*/  UMOV UR9, URZ ;  /* 0x0000003f00097c82 */ /* 0x000fe20008000000 */
[----:B------:R-:W-:Y:S01]  /*0d50*/  LOP3.LUT R21, R0, 0x8, RZ, 0xfc, !PT ;  /* 0x0000000800157812 */ /* 0x000fe200078efcff */
[----:B------:R-:W-:Y:S01]  /*0d60*/  UMOV UR6, URZ ;  /* 0x0000003f00067c82 */ /* 0x000fe20008000000 */
[----:B------:R-:W-:Y:S01]  /*0d70*/  UMOV UR7, URZ ;  /* 0x0000003f00077c82 */ /* 0x000fe20008000000 */
[----:B------:R-:W-:Y:S01]  /*0d80*/  UMOV UR4, URZ ;  /* 0x0000003f00047c82 */ /* 0x000fe20008000000 */
[----:B------:R-:W-:Y:S01]  /*0d90*/  UIADD3.64 UR16, UR8, UR16, URZ ;  /* 0x0000001008107297 */ /* 0x000fe2000fffe03f */
[----:B------:R-:W-:Y:S01]  /*0da0*/  UMOV UR5, URZ ;  /* 0x0000003f00057c82 */ /* 0x000fe20008000000 */
[----:B------:R-:W-:Y:S01]  /*0db0*/  ULDC UR14, c[0x0][0x238] ;  /* 0x00008e00000e7ab9 */ /* 0x000fe20000000800 */
[----:B------:R-:W-:Y:S01]  /*0dc0*/  UMOV UR26, UR12 ;  /* 0x0000000c001a7c82 */ /* 0x000fe20008000000 */
[----:B------:R-:W-:-:S08]  /*0dd0*/  UMOV UR27, 0xc0000010 ;  /* 0xc0000010001b7882 */ /* 0x000fd00000000000 */
.L_x_1:
[----:B------:R-:W-:Y:S01]  /*0de0*/  MOV R27, UR4 ;  /* 0x00000004001b7c02 */ /* 0x000fe20008000f00 */
[----:B------:R-:W-:-:S04]  /*0df0*/  IMAD.U32 R25, RZ, RZ, UR4 ;  /* 0x00000004ff197e24 */ /* 0x000fc8000f8e00ff */
[----:B------:R-:W-:-:S04]  /*0e00*/  IMAD.WIDE R24, R25, 0x2, R22 ;  /* 0x0000000219187825 */ /* 0x000fc800078e0216 */
[----:B------:R-:W-:Y:S01]  /*0e10*/  IMAD.WIDE R26, R27, 0x2, R12 ;  /* 0x000000021b1a7825 */ /* 0x000fe200078e020c */
[----:B------:R-:W2:Y:S04]  /*0e20*/  LDG.E.U16 R58, desc[UR20][R24.64] ;  /* 0x00000014183a7981 */ /* 0x000ea8000c1e1500 */
[----:B------:R-:W3:Y:S01]  /*0e30*/  LDG.E.U16 R62, desc[UR20][R26.64] ;  /* 0x000000141a3e7981 */ /* 0x000ee2000c1e1500 */
[----:B------:R-:W-:Y:S01]  /*0e40*/  IMAD.U32 R57, RZ, RZ, UR5 ;  /* 0x00000005ff397e24 */ /* 0x000fe2000f8e00ff */
[----:B------:R-:W-:Y:S01]  /*0e50*/  BAR.SYNC.DEFER_BLOCKING 0x0 ;  /* 0x0000000000007b1d */ /* 0x000fe20000010000 */
[----:B------:R-:W-:Y:S02]  /*0e60*/  MOV R61, UR5 ;  /* 0x00000005003d7c02 */ /* 0x000fe40008000f00 */
[----:B------:R-:W-:-:S04]  /*0e70*/  IMAD.WIDE R56, R57, 0x2, R10 ;  /* 0x0000000239387825 */ /* 0x000fc800078e020a */
[----:B------:R-:W-:Y:S01]  /*0e80*/  IMAD.WIDE R60, R61, 0x2, R8 ;  /* 0x000000023d3c7825 */ /* 0x000fe200078e0208 */
[----:B------:R-:W-:Y:S01]  /*0e90*/  UMOV UR24, UR8 ;  /* 0x0000000800187c82 */ /* 0x000fe20008000000 */
[----:B------:R-:W-:Y:S01]  /*0ea0*/  UMOV UR25, 0x40000040 ;  /* 0x4000004000197882 */ /* 0x000fe20000000000 */
[----:B------:R-:W-:Y:S01]  /*0eb0*/  UMOV UR18, UR26 ;  /* 0x0000001a00127c82 */ /* 0x000fe20008000000 */
[----:B------:R-:W-:Y:S01]  /*0ec0*/  UMOV UR19, UR27 ;  /* 0x0000001b00137c82 */ /* 0x000fe20008000000 */
[----:B--2---:R0:W-:Y:S04]  /*0ed0*/  STS.U16 [R7+UR11+0x1000], R58 ;  /* 0x0010003a07007988 */ /* 0x0041e8000800040b */
[----:B---3--:R-:W-:Y:S01]  /*0ee0*/  STS.U16 [R7+UR11+0x1100], R62 ;  /* 0x0011003e07007988 */ /* 0x008fe2000800040b */
[----:B------:R1:W-:Y:S06]  /*0ef0*/  MEMBAR.ALL.CTA ;  /* 0x0000000000007992 */ /* 0x0003ec0000008000 */
[----:B-1----:R-:W1:Y:S02]  /*0f00*/  FENCE.VIEW.ASYNC.S ;  /* 0x00000000000073c6 */ /* 0x002e640000000000 */
[----:B-1----:R-:W-:Y:S06]  /*0f10*/  BAR.SYNC.DEFER_BLOCKING 0x0 ;  /* 0x0000000000007b1d */ /* 0x002fec0000010000 */
[----:B------:R-:W2:Y:S01]  /*0f20*/  LDG.E.U16 R60, desc[UR20][R60.64] ;  /* 0x000000143c3c7981 */ /* 0x000ea2000c1e1500 */
[----:B------:R-:W-:-:S03]  /*0f30*/  WARPGROUP.ARRIVE ;  /* 0x00000000000079c5 */ /* 0x000fc60000000000 */
[----:B------:R1:W3:Y:S03]  /*0f40*/  LDG.E.U16 R64, desc[UR20][R56.64] ;  /* 0x0000001438407981 */ /* 0x0002e6000c1e1500 */
[----:B------:R-:W-:Y:S04]  /*0f50*/  HGMMA.64x16x16.F32.BF16 R32, gdesc[UR24].tnspA, RZ, !UPT ;  /* 0x20200000182079f0 */ /* 0x000fe8000c7018ff */
[----:B------:R-:W-:Y:S01]  /*0f60*/  HGMMA.64x16x16.F32.BF16 R24, gdesc[UR16].tnspA, RZ, !UPT, gsb0 ;  /* 0x20200000101879f0 */ /* 0x000fe2000c0018ff */
[----:B0-----:R-:W-:-:S04]  /*0f70*/  IADD3 R58, P2, R14, UR6, RZ ;  /* 0x000000060e3a7c10 */ /* 0x001fc8000ff5e0ff */
[C---:B-1----:R-:W-:Y:S01]  /*0f80*/  IADD3 R57, P3, R58.reuse, 0x8, RZ ;  /* 0x000000083a397810 */ /* 0x042fe20007f7e0ff */
[----:B------:R-:W-:Y:S01]  /*0f90*/  IMAD.X R56, RZ, RZ, UR7, P2 ;  /* 0x00000007ff387e24 */ /* 0x000fe200090e06ff */
[-C--:B------:R-:W-:Y:S02]  /*0fa0*/  ISETP.GT.U32.AND P2, PT, R58, R0.reuse, PT ;  /* 0x000000003a00720c */ /* 0x080fe40003f44070 */
[C---:B------:R-:W-:Y:S02]  /*0fb0*/  ISETP.GT.U32.AND P6, PT, R57.reuse, R0, PT ;  /* 0x000000003900720c */ /* 0x040fe40003fc4070 */
[C---:B------:R-:W-:Y:S02]  /*0fc0*/  ISETP.GT.U32.AND P1, PT, R57.reuse, R20, PT ;  /* 0x000000143900720c */ /* 0x040fe40003f24070 */
[----:B------:R-:W-:Y:S02]  /*0fd0*/  ISETP.GT.U32.AND P0, PT, R57, R19, PT ;  /* 0x000000133900720c */ /* 0x000fe40003f04070 */
[----:B------:R-:W-:-:S02]  /*0fe0*/  IADD3.X R57, RZ, R56, RZ, P3, !PT ;  /* 0x00000038ff397210 */ /* 0x000fc40001ffe4ff */
[----:B------:R-:W-:Y:S02]  /*0ff0*/  ISETP.GT.U32.AND P5, PT, R58, R21, PT ;  /* 0x000000153a00720c */ /* 0x000fe40003fa4070 */
[----:B------:R-:W-:Y:S02]  /*1000*/  ISETP.GT.U32.AND.EX P2, PT, R56, RZ, PT, P2 ;  /* 0x000000ff3800720c */ /* 0x000fe40003f44120 */
[C---:B------:R-:W-:Y:S02]  /*1010*/  ISETP.GT.U32.AND.EX P6, PT, R57.reuse, RZ, PT, P6 ;  /* 0x000000ff3900720c */ /* 0x040fe40003fc4160 */
[C---:B------:R-:W-:Y:S02]  /*1020*/  ISETP.GT.U32.AND.EX P1, PT, R57.reuse, RZ, PT, P1 ;  /* 0x000000ff3900720c */ /* 0x040fe40003f24110 */
[----:B------:R-:W-:Y:S02]  /*1030*/  ISETP.GT.U32.AND.EX P0, PT, R57, RZ, PT, P0 ;  /* 0x000000ff3900720c */ /* 0x000fe40003f04100 */
[----:B------:R-:W-:-:S02]  /*1040*/  ISETP.GE.U32.AND P3, PT, R58, R0, PT ;  /* 0x000000003a00720c */ /* 0x000fc40003f66070 */
[----:B------:R-:W-:Y:S02]  /*1050*/  ISETP.GE.U32.AND P4, PT, R58, R21, PT ;  /* 0x000000153a00720c */ /* 0x000fe40003f86070 */
[C---:B------:R-:W-:Y:S02]  /*1060*/  ISETP.GT.U32.AND.EX P5, PT, R56.reuse, RZ, PT, P5 ;  /* 0x000000ff3800720c */ /* 0x040fe40003fa4150 */
[C---:B------:R-:W-:Y:S02]  /*1070*/  ISETP.GE.U32.AND.EX P3, PT, R56.reuse, RZ, PT, P3 ;  /* 0x000000ff3800720c */ /* 0x040fe40003f66130 */
[----:B------:R-:W-:Y:S01]  /*1080*/  ISETP.GE.U32.AND.EX P4, PT, R56, RZ, PT, P4 ;  /* 0x000000ff3800720c */ /* 0x000fe20003f86140 */
[----:B------:R-:W-:Y:S02]  /*1090*/  WARPGROUP.DEPBAR.LE gsb0, 0x0 ;  /* 0x00008000000079c5 */ /* 0x000fe40000010000 */
[----:B------:R-:W-:Y:S01]  /*10a0*/  FMUL R38, R38, UR14 ;  /* 0x0000000e26267c20 */ /* 0x000fe20008400000 */
[----:B------:R-:W-:Y:S01]  /*10b0*/  FMUL R34, R34, UR14 ;  /* 0x0000000e22227c20 */ /* 0x000fe20008400000 */
[----:B------:R-:W-:Y:S01]  /*10c0*/  FMUL R57, R36, UR14 ;  /* 0x0000000e24397c20 */ /* 0x000fe20008400000 */
[----:B------:R-:W-:Y:S01]  /*10d0*/  FMUL R36, R33, UR14 ;  /* 0x0000000e21247c20 */ /* 0x000fe20008400000 */
[----:B------:R-:W-:Y:S01]  /*10e0*/  FMUL R59, R32, UR14 ;  /* 0x0000000e203b7c20 */ /* 0x000fe20008400000 */
[----:B------:R-:W-:Y:S01]  /*10f0*/  FSEL R33, R38, -INF , !P2 ;  /* 0xff80000026217808 */ /* 0x000fe20005000000 */
[----:B------:R-:W-:Y:S01]  /*1100*/  FMUL R38, R35, UR14 ;  /* 0x0000000e23267c20 */ /* 0x000fe20008400000 */
[----:B------:R-:W-:Y:S01]  /*1110*/  FSEL R35, R34, -INF , !P5 ;  /* 0xff80000022237808 */ /* 0x000fe20006800000 */
[----:B------:R-:W-:Y:S01]  /*1120*/  FMUL R37, R37, UR14 ;  /* 0x0000000e25257c20 */ /* 0x000fe20008400000 */
[----:B------:R-:W-:Y:S01]  /*1130*/  IADD3 R32, P5, R58, 0x9, RZ ;  /* 0x000000093a207810 */ /* 0x000fe20007fbe0ff */
[----:B------:R-:W-:Y:S01]  /*1140*/  FMUL R24, R24, UR14 ;  /* 0x0000000e18187c20 */ /* 0x000fe20008400000 */
[----:B------:R-:W-:Y:S01]  /*1150*/  FSEL R57, R57, -INF , !P6 ;  /* 0xff80000039397808 */ /* 0x000fe20007000000 */
[----:B------:R-:W-:Y:S01]  /*1160*/  BAR.SYNC.DEFER_BLOCKING 0x0 ;  /* 0x0000000000007b1d */ /* 0x000fe20000010000 */
[----:B------:R-:W-:-:S02]  /*1170*/  FSEL R59, R59, -INF , !P2 ;  /* 0xff8000003b3b7808 */ /* 0x000fc40005000000 */
[----:B------:R-:W-:Y:S02]  /*1180*/  FSEL R36, R36, -INF , !P3 ;  /* 0xff80000024247808 */ /* 0x000fe40005800000 */
[----:B------:R-:W-:Y:S02]  /*1190*/  FSEL R34, R38, -INF , !P4 ;  /* 0xff80000026227808 */ /* 0x000fe40006000000 */
[CC--:B------:R-:W-:Y:S02]  /*11a0*/  ISETP.GT.U32.AND P6, PT, R58.reuse, R20.reuse, PT ;  /* 0x000000143a00720c */ /* 0x0c0fe40003fc4070 */
[C---:B------:R-:W-:Y:S02]  /*11b0*/  ISETP.GE.U32.AND P2, PT, R58.reuse, R20, PT ;  /* 0x000000143a00720c */ /* 0x040fe40003f46070 */
[CC--:B------:R-:W-:Y:S02]  /*11c0*/  ISETP.GT.U32.AND P3, PT, R58.reuse, R19.reuse, PT ;  /* 0x000000133a00720c */ /* 0x0c0fe40003f64070 */
[----:B------:R-:W-:Y:S01]  /*11d0*/  ISETP.GE.U32.AND P4, PT, R58, R19, PT ;  /* 0x000000133a00720c */ /* 0x000fe20003f86070 */
[----:B------:R-:W-:Y:S01]  /*11e0*/  IMAD.X R58, RZ, RZ, R56, P5 ;  /* 0x000000ffff3a7224 */ /* 0x000fe200028e0638 */
[----:B------:R-:W-:-:S02]  /*11f0*/  ISETP.GT.U32.AND P5, PT, R32, R0, PT ;  /* 0x000000002000720c */ /* 0x000fc40003fa4070 */
[----:B------:R-:W-:Y:S02]  /*1200*/  FMNMX R38, R59, R36, !PT ;  /* 0x000000243b267209 */ /* 0x000fe40007800000 */
[----:B------:R-:W-:Y:S02]  /*1210*/  ISETP.GT.U32.AND.EX P5, PT, R58, RZ, PT, P5 ;  /* 0x000000ff3a00720c */ /* 0x000fe40003fa4150 */
[----:B------:R-:W-:Y:S02]  /*1220*/  FMNMX R38, R57, R38, !PT ;  /* 0x0000002639267209 */ /* 0x000fe40007800000 */
[----:B------:R-:W-:Y:S02]  /*1230*/  FSEL R37, R37, -INF , !P5 ;  /* 0xff80000025257808 */ /* 0x000fe40006800000 */
[----:B------:R-:W-:Y:S02]  /*1240*/  ISETP.GT.U32.AND P5, PT, R32, R21, PT ;  /* 0x000000152000720c */ /* 0x000fe40003fa4070 */
[----:B------:R-:W-:-:S02]  /*1250*/  ISETP.GT.U32.AND.EX P6, PT, R56, RZ, PT, P6 ;  /* 0x000000ff3800720c */ /* 0x000fc40003fc4160 */
[C---:B------:R-:W-:Y:S02]  /*1260*/  ISETP.GE.U32.AND.EX P2, PT, R56.reuse, RZ, PT, P2 ;  /* 0x000000ff3800720c */ /* 0x040fe40003f46120 */
[C---:B------:R-:W-:Y:S02]  /*1270*/  ISETP.GT.U32.AND.EX P3, PT, R56.reuse, RZ, PT, P3 ;  /* 0x000000ff3800720c */ /* 0x040fe40003f64130 */
[----:B------:R-:W-:Y:S01]  /*1280*/  ISETP.GE.U32.AND.EX P4, PT, R56, RZ, PT, P4 ;  /* 0x000000ff3800720c */ /* 0x000fe20003f86140 */
[----:B------:R-:W-:Y:S01]  /*1290*/  FMUL R56, R39, UR14 ;  /* 0x0000000e27387c20 */ /* 0x000fe20008400000 */
[----:B------:R-:W-:Y:S02]  /*12a0*/  ISETP.GT.U32.AND.EX P5, PT, R58, RZ, PT, P5 ;  /* 0x000000ff3a00720c */ /* 0x000fe40003fa4150 */
[----:B------:R-:W-:Y:S02]  /*12b0*/  FMNMX R39, R37, R38, !PT ;  /* 0x0000002625277209 */ /* 0x000fe40007800000 */
[----:B------:R-:W-:-:S02]  /*12c0*/  FSEL R24, R24, -INF , !P6 ;  /* 0xff80000018187808 */ /* 0x000fc40007000000 */
[----:B------:R-:W-:Y:S02]  /*12d0*/  FSEL R56, R56, -INF , !P5 ;  /* 0xff80000038387808 */ /* 0x000fe40006800000 */
[C---:B------:R-:W-:Y:S02]  /*12e0*/  ISETP.GT.U32.AND P6, PT, R32.reuse, R20, PT ;  /* 0x000000142000720c */ /* 0x040fe40003fc4070 */
[----:B------:R-:W-:Y:S02]  /*12f0*/  ISETP.GT.U32.AND P5, PT, R32, R19, PT ;  /* 0x000000132000720c */ /* 0x000fe40003fa4070 */
[----:B------:R-:W0:Y:S01]  /*1300*/  SHFL.BFLY PT, R32, R39, 0x2, 0x1f ;  /* 0x0c401f0027207f89 */ /* 0x000e2200000e0000 */
[C---:B------:R-:W-:Y:S02]  /*1310*/  ISETP.GT.U32.AND.EX P6, PT, R58.reuse, RZ, PT, P6 ;  /* 0x000000ff3a00720c */ /* 0x040fe40003fc4160 */
[----:B------:R-:W-:Y:S01]  /*1320*/  ISETP.GT.U32.AND.EX P5, PT, R58, RZ, PT, P5 ;  /* 0x000000ff3a00720c */ /* 0x000fe20003fa4150 */
[----:B------:R-:W-:-:S05]  /*1330*/  FMUL R25, R25, UR14 ;  /* 0x0000000e19197c20 */ /* 0x000fca0008400000 */
[----:B------:R-:W-:Y:S01]  /*1340*/  FSEL R25, R25, -INF , !P2 ;  /* 0xff80000019197808 */ /* 0x000fe20005000000 */
[----:B--2---:R0:W-:Y:S02]  /*1350*/  STS.U16 [R7+UR11+0x1100], R60 ;  /* 0x0011003c07007988 */ /* 0x0041e4000800040b */
[----:B0-----:R-:W-:-:S05]  /*1360*/  FMNMX R60, R39, R32, !PT ;  /* 0x00000020273c7209 */ /* 0x001fca0007800000 */
[----:B------:R-:W0:Y:S02]  /*1370*/  SHFL.BFLY PT, R61, R60, 0x1, 0x1f ;  /* 0x0c201f003c3d7f89 */ /* 0x000e2400000e0000 */
[----:B0-----:R-:W-:-:S04]  /*1380*/  FMNMX R32, R60, R61, !PT ;  /* 0x0000003d3c207209 */ /* 0x001fc80007800000 */
[----:B------:R-:W-:-:S05]  /*1390*/  FMNMX R32, R32, R15, !PT ;  /* 0x0000000f20207209 */ /* 0x000fca0007800000 */
[--C-:B------:R-:W-:Y:S01]  /*13a0*/  FADD R59, R59, -R32.reuse ;  /* 0x800000203b3b7221 */ /* 0x100fe20000000000 */
[--C-:B------:R-:W-:Y:S01]  /*13b0*/  FADD R36, R36, -R32.reuse ;  /* 0x8000002024247221 */ /* 0x100fe20000000000 */
[--C-:B------:R-:W-:Y:S02]  /*13c0*/  FADD R57, R57, -R32.reuse ;  /* 0x8000002039397221 */ /* 0x100fe40000000000 */
[----:B------:R-:W-:Y:S01]  /*13d0*/  FMUL R38, R59, 1.4426950216293334961 ;  /* 0x3fb8aa3b3b267820 */ /* 0x000fe20000400000 */
[----:B------:R-:W-:Y:S01]  /*13e0*/  FMUL R59, R36, 1.4426950216293334961 ;  /* 0x3fb8aa3b243b7820 */ /* 0x000fe20000400000 */
[----:B------:R-:W-:Y:S01]  /*13f0*/  FADD R36, R37, -R32 ;  /* 0x8000002025247221 */ /* 0x000fe20000000000 */
[----:B------:R-:W-:Y:S02]  /*1400*/  FMUL R57, R57, 1.4426950216293334961 ;  /* 0x3fb8aa3b39397820 */ /* 0x000fe40000400000 */
[----:B------:R-:W-:Y:S01]  /*1410*/  MUFU.EX2 R39, R59 ;  /* 0x0000003b00277308 */ /* 0x000fe20000000800 */
[----:B------:R-:W-:-:S07]  /*1420*/  FMUL R36, R36, 1.4426950216293334961 ;  /* 0x3fb8aa3b24247820 */ /* 0x000fce0000400000 */
[----:B------:R-:W0:Y:S08]  /*1430*/  MUFU.EX2 R38, R38 ;  /* 0x0000002600267308 */ /* 0x000e300000000800 */
[----:B------:R-:W1:Y:S08]  /*1440*/  MUFU.EX2 R37, R57 ;  /* 0x0000003900257308 */ /* 0x000e700000000800 */
[----:B------:R-:W2:Y:S01]  /*1450*/  MUFU.EX2 R36, R36 ;  /* 0x0000002400247308 */ /* 0x000ea20000000800 */
[----:B0-----:R-:W-:-:S04]  /*1460*/  FADD R60, R38, R39 ;  /* 0x00000027263c7221 */ /* 0x001fc80000000000 */
[----:B-1----:R-:W-:-:S04]  /*1470*/  FADD R61, R37, R60 ;  /* 0x0000003c253d7221 */ /* 0x002fc80000000000 */
[----:B--2---:R-:W-:-:S05]  /*1480*/  FADD R61, R36, R61 ;  /* 0x0000003d243d7221 */ /* 0x004fca0000000000 */
[----:B------:R-:W0:Y:S02]  /*1490*/  SHFL.BFLY PT, R58, R61, 0x2, 0x1f ;  /* 0x0c401f003d3a7f89 */ /* 0x000e2400000e0000 */
[----:B0-----:R-:W-:-:S05]  /*14a0*/  FADD R59, R61, R58 ;  /* 0x0000003a3d3b7221 */ /* 0x001fca0000000000 */
[----:B------:R-:W0:Y:S01]  /*14b0*/  SHFL.BFLY PT, R60, R59, 0x1, 0x1f ;  /* 0x0c201f003b3c7f89 */ /* 0x000e2200000e0000 */
[----:B------:R-:W-:-:S04]  /*14c0*/  FADD R15, -R32, R15 ;  /* 0x0000000f200f7221 */ /* 0x000fc80000000100 */
[----:B------:R-:W-:Y:S01]  /*14d0*/  FMUL R58, R15, 1.4426950216293334961 ;  /* 0x3fb8aa3b0f3a7820 */ /* 0x000fe20000400000 */
[----:B0-----:R-:W-:Y:S01]  /*14e0*/  FADD R57, R59, R60 ;  /* 0x0000003c3b397221 */ /* 0x001fe20000000000 */
[----:B------:R-:W-:-:S04]  /*14f0*/  FMNMX R60, R35, R34, !PT ;  /* 0x00000022233c7209 */ /* 0x000fc80007800000 */
[----:B------:R-:W-:-:S04]  /*1500*/  FMNMX R15, R33, R60, !PT ;  /* 0x0000003c210f7209 */ /* 0x000fc80007800000 */
[----:B------:R-:W-:Y:S01]  /*1510*/  FMNMX R15, R56, R15, !PT ;  /* 0x0000000f380f7209 */ /* 0x000fe20007800000 */
[----:B------:R-:W0:Y:S04]  /*1520*/  MUFU.EX2 R58, R58 ;  /* 0x0000003a003a7308 */ /* 0x000e280000000800 */
[----:B------:R-:W1:Y:S01]  /*1530*/  SHFL.BFLY PT, R60, R15, 0x2, 0x1f ;  /* 0x0c401f000f3c7f89 */ /* 0x000e6200000e0000 */
[----:B0-----:R-:W-:Y:S01]  /*1540*/  FFMA R5, R58, R5, R57 ;  /* 0x000000053a057223 */ /* 0x001fe20000000039 */
[-C--:B------:R-:W-:Y:S01]  /*1550*/  FMUL R48, R48, R58.reuse ;  /* 0x0000003a30307220 */ /* 0x080fe20000400000 */
[-C--:B------:R-:W-:Y:S01]  /*1560*/  FMUL R49, R49, R58.reuse ;  /* 0x0000003a31317220 */ /* 0x080fe20000400000 */
[-C--:B------:R-:W-:Y:S01]  /*1570*/  FMUL R52, R52, R58.reuse ;  /* 0x0000003a34347220 */ /* 0x080fe20000400000 */
[----:B------:R-:W-:Y:S01]  /*1580*/  FMUL R53, R53, R58 ;  /* 0x0000003a35357220 */ /* 0x000fe20000400000 */
[----:B------:R-:W-:Y:S01]  /*1590*/  FMUL R58, R28, UR14 ;  /* 0x0000000e1c3a7c20 */ /* 0x000fe20008400000 */
[----:B------:R-:W-:Y:S01]  /*15a0*/  FMUL R28, R29, UR14 ;  /* 0x0000000e1d1c7c20 */ /* 0x000fe20008400000 */
[----:B------:R-:W-:-:S03]  /*15b0*/  FMNMX R29, R24, R25, !PT ;  /* 0x00000019181d7209 */ /* 0x000fc60007800000 */
[----:B------:R-:W-:Y:S02]  /*15c0*/  FSEL R58, R58, -INF , !P1 ;  /* 0xff8000003a3a7808 */ /* 0x000fe40004800000 */
[----:B-1----:R-:W-:Y:S02]  /*15d0*/  FMNMX R61, R15, R60, !PT ;  /* 0x0000003c0f3d7209 */ /* 0x002fe40007800000 */
[----:B------:R-:W-:Y:S02]  /*15e0*/  FSEL R28, R28, -INF , !P6 ;  /* 0xff8000001c1c7808 */ /* 0x000fe40007000000 */
[----:B------:R-:W-:Y:S01]  /*15f0*/  FMNMX R29, R58, R29, !PT ;  /* 0x0000001d3a1d7209 */ /* 0x000fe20007800000 */
[----:B------:R-:W0:Y:S03]  /*1600*/  SHFL.BFLY PT, R60, R61, 0x1, 0x1f ;  /* 0x0c201f003d3c7f89 */ /* 0x000e2600000e0000 */
[----:B------:R-:W-:-:S05]  /*1610*/  FMNMX R59, R28, R29, !PT ;  /* 0x0000001d1c3b7209 */ /* 0x000fca0007800000 */
[----:B------:R-:W1:Y:S01]  /*1620*/  SHFL.BFLY PT, R62, R59, 0x2, 0x1f ;  /* 0x0c401f003b3e7f89 */ /* 0x000e6200000e0000 */
[----:B------:R-:W-:Y:S01]  /*1630*/  FMUL R26, R26, UR14 ;  /* 0x0000000e1a1a7c20 */ /* 0x000fe20008400000 */
[----:B------:R-:W-:Y:S01]  /*1640*/  FMUL R57, R27, UR14 ;  /* 0x0000000e1b397c20 */ /* 0x000fe20008400000 */
[----:B------:R-:W-:-:S03]  /*1650*/  FMUL R30, R30, UR14 ;  /* 0x0000000e1e1e7c20 */ /* 0x000fc60008400000 */
[----:B------:R-:W-:Y:S02]  /*1660*/  FSEL R27, R26, -INF , !P3 ;  /* 0xff8000001a1b7808 */ /* 0x000fe40005800000 */
[----:B------:R-:W-:Y:S02]  /*1670*/  FSEL R26, R57, -INF , !P4 ;  /* 0xff800000391a7808 */ /* 0x000fe40006000000 */
[----:B------:R-:W-:Y:S02]  /*1680*/  FSEL R30, R30, -INF , !P0 ;  /* 0xff8000001e1e7808 */ /* 0x000fe40004000000 */
[----:B0-----:R-:W-:Y:S01]  /*1690*/  FMNMX R15, R61, R60, !PT ;  /* 0x0000003c3d0f7209 */ /* 0x001fe20007800000 */
[----:B------:R-:W-:Y:S01]  /*16a0*/  FMUL R60, R31, UR14 ;  /* 0x0000000e1f3c7c20 */ /* 0x000fe20008400000 */
[----:B------:R-:W-:-:S04]  /*16b0*/  FMNMX R31, R27, R26, !PT ;  /* 0x0000001a1b1f7209 */ /* 0x000fc80007800000 */
[----:B------:R-:W-:Y:S02]  /*16c0*/  FSEL R60, R60, -INF , !P5 ;  /* 0xff8000003c3c7808 */ /* 0x000fe40006800000 */
[----:B------:R-:W-:Y:S02]  /*16d0*/  FMNMX R31, R30, R31, !PT ;  /* 0x0000001f1e1f7209 */ /* 0x000fe40007800000 */
[----:B-1----:R-:W-:Y:S02]  /*16e0*/  FMNMX R29, R59, R62, !PT ;  /* 0x0000003e3b1d7209 */ /* 0x002fe40007800000 */
[----:B------:R-:W-:Y:S01]  /*16f0*/  FMNMX R31, R60, R31, !PT ;  /* 0x0000001f3c1f7209 */ /* 0x000fe20007800000 */
[----:B---3--:R-:W-:Y:S04]  /*1700*/  STS.U16 [R7+UR11+0x1000], R64 ;  /* 0x0010004007007988 */ /* 0x008fe8000800040b */
[----:B------:R-:W0:Y:S04]  /*1710*/  SHFL.BFLY PT, R62, R29, 0x1, 0x1f ;  /* 0x0c201f001d3e7f89 */ /* 0x000e2800000e0000 */
[----:B------:R-:W1:Y:S01]  /*1720*/  SHFL.BFLY PT, R64, R31, 0x2, 0x1f ;  /* 0x0c401f001f407f89 */ /* 0x000e6200000e0000 */
[----:B------:R-:W-:Y:S01]  /*1730*/  FMNMX R15, R15, R16, !PT ;  /* 0x000000100f0f7209 */ /* 0x000fe20007800000 */
[----:B------:R2:W-:Y:S06]  /*1740*/  MEMBAR.ALL.CTA ;  /* 0x0000000000007992 */ /* 0x0005ec0000008000 */
[----:B--2---:R-:W2:Y:S01]  /*1750*/  FENCE.VIEW.ASYNC.S ;  /* 0x00000000000073c6 */ /* 0x004ea20000000000 */
[----:B0-----:R-:W-:Y:S01]  /*1760*/  FMNMX R62, R29, R62, !PT ;  /* 0x0000003e1d3e7209 */ /* 0x001fe20007800000 */
[----:B------:R-:W-:Y:S01]  /*1770*/  FADD R29, R35, -R15 ;  /* 0x8000000f231d7221 */ /* 0x000fe20000000000 */
[----:B-1----:R-:W-:-:S05]  /*1780*/  FMNMX R35, R31, R64, !PT ;  /* 0x000000401f237209 */ /* 0x002fca0007800000 */
[----:B--2---:R-:W0:Y:S01]  /*1790*/  SHFL.BFLY PT, R64, R35, 0x1, 0x1f ;  /* 0x0c201f0023407f89 */ /* 0x004e2200000e0000 */
[----:B------:R-:W-:-:S04]  /*17a0*/  FADD R34, R34, -R15 ;  /* 0x8000000f22227221 */ /* 0x000fc80000000000 */
[----:B------:R-:W-:Y:S01]  /*17b0*/  FMUL R57, R34, 1.4426950216293334961 ;  /* 0x3fb8aa3b22397820 */ /* 0x000fe20000400000 */
[--C-:B------:R-:W-:Y:S01]  /*17c0*/  FADD R34, R33, -R15.reuse ;  /* 0x8000000f21227221 */ /* 0x100fe20000000000 */
[----:B------:R-:W-:Y:S01]  /*17d0*/  FMNMX R33, R62, R17, !PT ;  /* 0x000000113e217209 */ /* 0x000fe20007800000 */
[----:B------:R-:W-:Y:S01]  /*17e0*/  FMUL R29, R29, 1.4426950216293334961 ;  /* 0x3fb8aa3b1d1d7820 */ /* 0x000fe20000400000 */
[----:B------:R-:W-:-:S03]  /*17f0*/  FADD R56, R56, -R15 ;  /* 0x8000000f38387221 */ /* 0x000fc60000000000 */
[--C-:B------:R-:W-:Y:S01]  /*1800*/  FADD R24, R24, -R33.reuse ;  /* 0x8000002118187221 */ /* 0x100fe20000000000 */
[--C-:B------:R-:W-:Y:S01]  /*1810*/  FADD R25, R25, -R33.reuse ;  /* 0x8000002119197221 */ /* 0x100fe20000000000 */
[----:B------:R-:W-:Y:S01]  /*1820*/  FADD R58, R58, -R33 ;  /* 0x800000213a3a7221 */ /* 0x000fe20000000000 */
[----:B------:R-:W-:Y:S01]  /*1830*/  FMUL R31, R34, 1.4426950216293334961 ;  /* 0x3fb8aa3b221f7820 */ /* 0x000fe20000400000 */
[----:B------:R-:W-:Y:S01]  /*1840*/  FMUL R24, R24, 1.4426950216293334961 ;  /* 0x3fb8aa3b18187820 */ /* 0x000fe20000400000 */
[----:B------:R-:W-:Y:S01]  /*1850*/  FMUL R25, R25, 1.4426950216293334961 ;  /* 0x3fb8aa3b19197820 */ /* 0x000fe20000400000 */
[----:B0-----:R-:W-:-:S04]  /*1860*/  FMNMX R35, R35, R64, !PT ;  /* 0x0000004023237209 */ /* 0x001fc80007800000 */
[----:B------:R-:W-:Y:S01]  /*1870*/  FMNMX R35, R35, R18, !PT ;  /* 0x0000001223237209 */ /* 0x000fe20007800000 */
[----:B------:R-:W-:Y:S01]  /*1880*/  FMUL R58, R58, 1.4426950216293334961 ;  /* 0x3fb8aa3b3a3a7820 */ /* 0x000fe20000400000 */
[----:B------:R-:W-:Y:S01]  /*1890*/  MUFU.EX2 R29, R29 ;  /* 0x0000001d001d7308 */ /* 0x000fe20000000800 */
[----:B------:R-:W-:Y:S02]  /*18a0*/  FMUL R34, R56, 1.4426950216293334961 ;  /* 0x3fb8aa3b38227820 */ /* 0x000fe40000400000 */
[--C-:B------:R-:W-:Y:S01]  /*18b0*/  FADD R26, R26, -R35.reuse ;  /* 0x800000231a1a7221 */ /* 0x100fe20000000000 */
[----:B------:R-:W-:-:S04]  /*18c0*/  FADD R27, R27, -R35 ;  /* 0x800000231b1b7221 */ /* 0x000fc80000000000 */
[----:B------:R-:W0:Y:S01]  /*18d0*/  MUFU.EX2 R57, R57 ;  /* 0x0000003900397308 */ /* 0x000e220000000800 */
[----:B------:R-:W-:Y:S01]  /*18e0*/  FMUL R63, R26, 1.4426950216293334961 ;  /* 0x3fb8aa3b1a3f7820 */ /* 0x000fe20000400000 */
[----:B------:R-:W-:Y:S01]  /*18f0*/  FMUL R27, R27, 1.4426950216293334961 ;  /* 0x3fb8aa3b1b1b7820 */ /* 0x000fe20000400000 */
[----:B------:R-:W-:-:S05]  /*1900*/  FADD R30, R30, -R35 ;  /* 0x800000231e1e7221 */ /* 0x000fca0000000000 */
[----:B------:R-:W-:Y:S01]  /*1910*/  MUFU.EX2 R56, R24 ;  /* 0x0000001800387308 */ /* 0x000fe20000000800 */
[----:B------:R-:W-:-:S07]  /*1920*/  FADD R28, R28, -R33 ;  /* 0x800000211c1c7221 */ /* 0x000fce0000000000 */
[----:B------:R1:W2:Y:S01]  /*1930*/  MUFU.EX2 R59, R25 ;  /* 0x00000019003b7308 */ /* 0x0002a20000000800 */
[----:B------:R-:W-:-:S07]  /*1940*/  FMUL R30, R30, 1.4426950216293334961 ;  /* 0x3fb8aa3b1e1e7820 */ /* 0x000fce0000400000 */
[----:B------:R-:W3:Y:S01]  /*1950*/  MUFU.EX2 R31, R31 ;  /* 0x0000001f001f7308 */ /* 0x000ee20000000800 */
[----:B------:R-:W-:-:S07]  /*1960*/  FMUL R28, R28, 1.4426950216293334961 ;  /* 0x3fb8aa3b1c1c7820 */ /* 0x000fce0000400000 */
[----:B------:R-:W4:Y:S01]  /*1970*/  MUFU.EX2 R58, R58 ;  /* 0x0000003a003a7308 */ /* 0x000f220000000800 */
[----:B-1----:R-:W-:-:S07]  /*1980*/  FADD R25, R60, -R35 ;  /* 0x800000233c197221 */ /* 0x002fce0000000000 */
[----:B------:R-:W1:Y:S01]  /*1990*/  MUFU.EX2 R34, R34 ;  /* 0x0000002200227308 */ /* 0x000e620000000800 */
[----:B------:R-:W-:Y:S01]  /*19a0*/  F2FP.BF16.F32.PACK_AB R24, R39, R38 ;  /* 0x000000262718723e */ /* 0x000fe200000010ff */
[----:B------:R-:W-:-:S06]  /*19b0*/  FMUL R39, R25, 1.4426950216293334961 ;  /* 0x3fb8aa3b19277820 */ /* 0x000fcc0000400000 */
[----:B------:R3:W-:Y:S01]  /*19c0*/  MUFU.EX2 R62, R27 ;  /* 0x0000001b003e7308 */ /* 0x0007e20000000800 */
[----:B0-----:R-:W-:-:S07]  /*19d0*/  FADD R26, R29, R57 ;  /* 0x000000391d1a7221 */ /* 0x001fce0000000000 */
[----:B------:R-:W0:Y:S01]  /*19e0*/  MUFU.EX2 R63, R63 ;  /* 0x0000003f003f7308 */ /* 0x000e220000000800 */
[----:B------:R-:W-:Y:S01]  /*19f0*/  F2FP.BF16.F32.PACK_AB R25, R57, R29 ;  /* 0x0000001d3919723e */ /* 0x000fe200000010ff */
[----:B--2---:R-:W-:-:S06]  /*1a00*/  FADD R29, R56, R59 ;  /* 0x0000003b381d7221 */ /* 0x004fcc0000000000 */
[----:B------:R4:W2:Y:S01]  /*1a10*/  MUFU.EX2 R60, R30 ;  /* 0x0000001e003c7308 */ /* 0x0008a20000000800 */
[----:B---3--:R-:W-:-:S07]  /*1a20*/  FADD R27, R31, R26 ;  /* 0x0000001a1f1b7221 */ /* 0x008fce0000000000 */
[----:B------:R3:W5:Y:S01]  /*1a30*/  MUFU.EX2 R61, R28 ;  /* 0x0000001c003d7308 */ /* 0x0007620000000800 */
[----:B----4-:R-:W-:Y:S01]  /*1a40*/  FADD R30, R58, R29 ;  /* 0x0000001d3a1e7221 */ /* 0x010fe20000000000 */
[----:B------:R-:W-:Y:S01]  /*1a50*/  FADD R29, -R15, R16 ;  /* 0x000000100f1d7221 */ /* 0x000fe20000000100 */
[----:B------:R-:W-:Y:S01]  /*1a60*/  F2FP.BF16.F32.PACK_AB R26, R36, R37 ;  /* 0x00000025241a723e */ /* 0x000fe200000010ff */
[C---:B-1----:R-:W-:Y:S01]  /*1a70*/  FADD R36, R34.reuse, R27 ;  /* 0x0000001b22247221 */ /* 0x042fe20000000000 */
[----:B------:R-:W-:Y:S01]  /*1a80*/  F2FP.BF16.F32.PACK_AB R27, R34, R31 ;  /* 0x0000001f221b723e */ /* 0x000fe200000010ff */
[----:B0-----:R-:W-:Y:S01]  /*1a90*/  FADD R31, R62, R63 ;  /* 0x0000003f3e1f7221 */ /* 0x001fe20000000000 */
[----:B------:R-:W-:Y:S01]  /*1aa0*/  FMUL R38, R29, 1.4426950216293334961 ;  /* 0x3fb8aa3b1d267820 */ /* 0x000fe20000400000 */
[----:B------:R-:W-:Y:S01]  /*1ab0*/  FADD R29, -R33, R17 ;  /* 0x00000011211d7221 */ /* 0x000fe20000000100 */
[----:B---3--:R-:W-:Y:S01]  /*1ac0*/  F2FP.BF16.F32.PACK_AB R28, R59, R56 ;  /* 0x000000383b1c723e */ /* 0x008fe200000010ff */
[----:B--2---:R-:W-:-:S02]  /*1ad0*/  FADD R34, R60, R31 ;  /* 0x0000001f3c227221 */ /* 0x004fc40000000000 */
[----:B------:R-:W-:Y:S01]  /*1ae0*/  FMUL R56, R29, 1.4426950216293334961 ;  /* 0x3fb8aa3b1d387820 */ /* 0x000fe20000400000 */
[----:B------:R-:W-:Y:S01]  /*1af0*/  FADD R29, -R35, R18 ;  /* 0x00000012231d7221 */ /* 0x000fe20000000100 */
[----:B-----5:R-:W-:Y:S01]  /*1b00*/  FADD R31, R61, R30 ;  /* 0x0000001e3d1f7221 */ /* 0x020fe20000000000 */
[----:B------:R-:W0:Y:S01]  /*1b10*/  SHFL.BFLY PT, R57, R36, 0x2, 0x1f ;  /* 0x0c401f0024397f89 */ /* 0x000e2200000e0000 */
[----:B------:R-:W1:Y:S01]  /*1b20*/  MUFU.EX2 R39, R39 ;  /* 0x0000002700277308 */ /* 0x000e620000000800 */
[----:B------:R-:W-:Y:S02]  /*1b30*/  FMUL R59, R29, 1.4426950216293334961 ;  /* 0x3fb8aa3b1d3b7820 */ /* 0x000fe40000400000 */
[----:B------:R-:W2:Y:S05]  /*1b40*/  SHFL.BFLY PT, R16, R31, 0x2, 0x1f ;  /* 0x0c401f001f107f89 */ /* 0x000eaa00000e0000 */
[----:B------:R-:W3:Y:S08]  /*1b50*/  MUFU.EX2 R17, R38 ;  /* 0x0000002600117308 */ /* 0x000ef00000000800 */
[----:B------:R-:W4:Y:S08]  /*1b60*/  MUFU.EX2 R18, R56 ;  /* 0x0000003800127308 */ /* 0x000f300000000800 */
[----:B------:R-:W5:Y:S01]  /*1b70*/  MUFU.EX2 R59, R59 ;  /* 0x0000003b003b7308 */ /* 0x000f620000000800 */
[----:B-1----:R-:W-:Y:S01]  /*1b80*/  FADD R34, R39, R34 ;  /* 0x0000002227227221 */ /* 0x002fe20000000000 */
[----:B0-----:R-:W-:Y:S01]  /*1b90*/  FADD R57, R36, R57 ;  /* 0x0000003924397221 */ /* 0x001fe20000000000 */
[-C--:B---3--:R-:W-:Y:S01]  /*1ba0*/  FMUL R50, R50, R17.reuse ;  /* 0x0000001132327220 */ /* 0x088fe20000400000 */
[-C--:B------:R-:W-:Y:S01]  /*1bb0*/  FMUL R51, R51, R17.reuse ;  /* 0x0000001133337220 */ /* 0x080fe20000400000 */
[-C--:B------:R-:W-:Y:S01]  /*1bc0*/  FMUL R54, R54, R17.reuse ;  /* 0x0000001136367220 */ /* 0x080fe20000400000 */
[----:B------:R-:W0:Y:S01]  /*1bd0*/  SHFL.BFLY PT, R37, R34, 0x2, 0x1f ;  /* 0x0c401f0022257f89 */ /* 0x000e2200000e0000 */
[----:B------:R-:W-:Y:S01]  /*1be0*/  FMUL R55, R55, R17 ;  /* 0x0000001137377220 */ /* 0x000fe20000400000 */
[----:B--2---:R-:W-:Y:S01]  /*1bf0*/  FADD R36, R31, R16 ;  /* 0x000000101f247221 */ /* 0x004fe20000000000 */
[-C--:B----4-:R-:W-:Y:S01]  /*1c00*/  FMUL R40, R40, R18.reuse ;  /* 0x0000001228287220 */ /* 0x090fe20000400000 */
[-C--:B------:R-:W-:Y:S01]  /*1c10*/  FMUL R41, R41, R18.reuse ;  /* 0x0000001229297220 */ /* 0x080fe20000400000 */
[-C--:B------:R-:W-:Y:S01]  /*1c20*/  FMUL R44, R44, R18.reuse ;  /* 0x000000122c2c7220 */ /* 0x080fe20000400000 */
[----:B------:R-:W-:Y:S01]  /*1c30*/  FMUL R45, R45, R18 ;  /* 0x000000122d2d7220 */ /* 0x000fe20000400000 */
[----:B------:R-:W-:-:S02]  /*1c40*/  F2FP.BF16.F32.PACK_AB R30, R61, R58 ;  /* 0x0000003a3d1e723e */ /* 0x000fc400000010ff */
[----:B------:R-:W-:Y:S01]  /*1c50*/  F2FP.BF16.F32.PACK_AB R29, R63, R62 ;  /* 0x0000003e3f1d723e */ /* 0x000fe200000010ff */
[-C--:B-----5:R-:W-:Y:S01]  /*1c60*/  FMUL R42, R42, R59.reuse ;  /* 0x0000003b2a2a7220 */ /* 0x0a0fe20000400000 */
[-C--:B------:R-:W-:Y:S01]  /*1c70*/  FMUL R43, R43, R59.reuse ;  /* 0x0000003b2b2b7220 */ /* 0x080fe20000400000 */
[-C--:B------:R-:W-:Y:S01]  /*1c80*/  FMUL R46, R46, R59.reuse ;  /* 0x0000003b2e2e7220 */ /* 0x080fe20000400000 */
[----:B------:R-:W-:Y:S01]  /*1c90*/  FMUL R47, R47, R59 ;  /* 0x0000003b2f2f7220 */ /* 0x000fe20000400000 */
[----:B------:R-:W-:Y:S01]  /*1ca0*/  F2FP.BF16.F32.PACK_AB R31, R39, R60 ;  /* 0x0000003c271f723e */ /* 0x000fe200000010ff */
[----:B------:R-:W-:Y:S01]  /*1cb0*/  BAR.SYNC.DEFER_BLOCKING 0x0 ;  /* 0x0000000000007b1d */ /* 0x000fe20000010000 */
[----:B------:R-:W-:-:S05]  /*1cc0*/  UIADD3 UR6, UP0, UR6, 0x10, URZ ;  /* 0x0000001006067890 */ /* 0x000fca000ff1e03f */
[----:B------:R-:W-:-:S06]  /*1cd0*/  WARPGROUP.ARRIVE ;  /* 0x00000000000079c5 */ /* 0x000fcc0000000000 */
[----:B------:R-:W-:Y:S03]  /*1ce0*/  HGMMA.64x16x16.F32.BF16 R48, R24, gdesc[UR24], R48 ;  /* 0x0020001818307df0 */ /* 0x000fe60008701830 */
[----:B------:R-:W-:Y:S01]  /*1cf0*/  HGMMA.64x16x16.F32.BF16 R40, R28, gdesc[UR24], R40, gsb0 ;  /* 0x002000181c287df0 */ /* 0x000fe20008001828 */
[----:B0-----:R-:W-:Y:S01]  /*1d00*/  FADD R34, R34, R37 ;  /* 0x0000002522227221 */ /* 0x001fe20000000000 */
[----:B------:R-:W0:Y:S04]  /*1d10*/  SHFL.BFLY PT, R16, R57, 0x1, 0x1f ;  /* 0x0c201f0039107f89 */ /* 0x000e2800000e0000 */
[----:B------:R-:W1:Y:S01]  /*1d20*/  SHFL.BFLY PT, R39, R34, 0x1, 0x1f ;  /* 0x0c201f0022277f89 */ /* 0x000e6200000e0000 */
[----:B------:R-:W-:-:S03]  /*1d30*/  UIADD3.X UR7, URZ, UR7, URZ, UP0, !UPT ;  /* 0x000000073f077290 */ /* 0x000fc600087fe43f */
[----:B------:R-:W2:Y:S01]  /*1d40*/  SHFL.BFLY PT, R37, R36, 0x1, 0x1f ;  /* 0x0c201f0024257f89 */ /* 0x000ea200000e0000 */
[----:B------:R-:W-:-:S04]  /*1d50*/  UISETP.GE.U32.AND UP0, UPT, UR6, UR22, UPT ;  /* 0x000000160600728c */ /* 0x000fc8000bf06070 */
[----:B------:R-:W-:-:S06]  /*1d60*/  UISETP.GE.U32.AND.EX UP0, UPT, UR7, URZ, UPT, UP0 ;  /* 0x0000003f0700728c */ /* 0x000fcc000bf06100 */
[----:B------:R-:W-:Y:S01]  /*1d70*/  PLOP3.LUT P0, PT, PT, PT, UP0, 0x80, 0x0 ;  /* 0x000000000000781c */ /* 0x000fe20003f0f008 */
[----:B------:R-:W-:Y:S01]  /*1d80*/  ULEA UR5, UR15, UR5, 0x4 ;  /* 0x000000050f057291 */ /* 0x000fe2000f8e203f */
[----:B0-----:R-:W-:Y:S01]  /*1d90*/  FADD R38, R57, R16 ;  /* 0x0000001039267221 */ /* 0x001fe20000000000 */
[----:B------:R-:W-:Y:S01]  /*1da0*/  ULEA UR4, UR13, UR4, 0x4 ;  /* 0x000000040d047291 */ /* 0x000fe2000f8e203f */
[----:B-1----:R-:W-:Y:S01]  /*1db0*/  FADD R16, R34, R39 ;  /* 0x0000002722107221 */ /* 0x002fe20000000000 */
[----:B--2---:R-:W-:-:S03]  /*1dc0*/  FADD R37, R36, R37 ;  /* 0x0000002524257221 */ /* 0x004fc60000000000 */
[----:B------:R-:W-:Y:S01]  /*1dd0*/  FFMA R2, R59, R2, R16 ;  /* 0x000000023b027223 */ /* 0x000fe20000000010 */
[----:B------:R-:W-:Y:S01]  /*1de0*/  FFMA R4, R17, R4, R38 ;  /* 0x0000000411047223 */ /* 0x000fe20000000026 */
[----:B------:R-:W-:Y:S01]  /*1df0*/  MOV R34, R15 ;  /* 0x0000000f00227202 */ /* 0x000fe20000000f00 */
[----:B------:R-:W-:Y:S01]  /*1e00*/  FFMA R3, R18, R3, R37 ;  /* 0x0000000312037223 */ /* 0x000fe20000000025 */
[----:B------:R-:W-:Y:S01]  /*1e10*/  IMAD.MOV.U32 R16, RZ, RZ, R15 ;  /* 0x000000ffff107224 */ /* 0x000fe200078e000f */
[----:B------:R-:W-:Y:S02]  /*1e20*/  WARPGROUP.DEPBAR.LE gsb0, 0x0 ;  /* 0x00008000000079c5 */ /* 0x000fe40000010000 */
[----:B------:R-:W-:Y:S01]  /*1e30*/  IMAD.MOV.U32 R18, RZ, RZ, R35 ;  /* 0x000000ffff127224 */ /* 0x000fe200078e0023 */
[----:B------:R-:W-:Y:S02]  /*1e40*/  MOV R17, R33 ;  /* 0x0000002100117202 */ /* 0x000fe40000000f00 */
[----:B------:R-:W-:Y:S01]  /*1e50*/  MOV R15, R32 ;  /* 0x00000020000f7202 */ /* 0x000fe20000000f00 */
[----:B------:R-:W-:Y:S06]  /*1e60*/  @!P0 BRA `(.L_x_1) ;  /* 0xffffffec00dc8947 */ /* 0x000fec000383ffff */
.L_x_0:
[----:B------:R-:W0:Y:S01]  /*1e70*/  S2R R0, SR_TID.X ;  /* 0x0000000000007919 */ /* 0x000e220000002100 */
[----:B------:R-:W-:Y:S01]  /*1e80*/  FSETP.GT.AND P4, PT, |R2|, 8.50705917302346158658e+37, PT ;  /* 0x7e8000000200780b */ /* 0x000fe20003f84200 */
[----:B------:R-:W-:Y:S01]  /*1e90*/  FMUL R11, R44, 0.25 ;  /* 0x3e8000002c0b7820 */ /* 0x000fe20000400000 */
[C---:B------:R-:W-:Y:S01]  /*1ea0*/  FSETP.GT.AND P1, PT, |R3|.reuse, 8.50705917302346158658e+37, PT ;  /* 0x7e8000000300780b */ /* 0x040fe20003f24200 */
[----:B------:R-:W-:Y:S01]  /*1eb0*/  FMUL R13, R42, 0.25 ;  /* 0x3e8000002a0d7820 */ /* 0x000fe20000400000 */
[----:B------:R-:W-:Y:S01]  /*1ec0*/  FSETP.GEU.AND P6, PT, R3, 1.175494350822287508e-38, PT ;  /* 0x008000000300780b */ /* 0x000fe20003fce000 */
[----:B------:R-:W-:Y:S01]  /*1ed0*/  BAR.SYNC.DEFER_BLOCKING 0x0 ;  /* 0x0000000000007b1d */ /* 0x000fe20000010000 */
[----:B------:R-:W-:Y:S01]  /*1ee0*/  FSEL R22, R11, R44, P1 ;  /* 0x0000002c0b167208 */ /* 0x000fe20000800000 */
[----:B------:R-:W-:Y:S01]  /*1ef0*/  FMUL R11, R54, 0.25 ;  /* 0x3e800000360b7820 */ /* 0x000fe20000400000 */
[----:B------:R-:W-:Y:S01]  /*1f00*/  FSEL R42, R13, R42, P4 ;  /* 0x0000002a0d2a7208 */ /* 0x000fe20002000000 */
[----:B------:R-:W-:-:S02]  /*1f10*/  FMUL R13, R48, 0.25 ;  /* 0x3e800000300d7820 */ /* 0x000fc40000400000 */
[----:B------:R-:W-:Y:S02]  /*1f20*/  ULDC.64 UR4, c[0x0][0x270] ;  /* 0x00009c0000047ab9 */ /* 0x000fe40000000a00 */
[----:B------:R-:W1:Y:S01]  /*1f30*/  LDC R29, c[0x0][0x278] ;  /* 0x00009e00ff1d7b82 */ /* 0x000e620000000800 */
[----:B------:R-:W-:Y:S01]  /*1f40*/  UIMAD UR4, UR10, UR4, URZ ;  /* 0x000000040a0472a4 */ /* 0x000fe2000f8e023f */
[C---:B0-----:R-:W-:Y:S01]  /*1f50*/  IMAD.SHL.U32 R8, R0.reuse, 0x8, RZ ;  /* 0x0000000800087824 */ /* 0x041fe200078e00ff */
[C---:B------:R-:W-:Y:S02]  /*1f60*/  LOP3.LUT R12, R0.reuse, 0x70, RZ, 0xc0, !PT ;  /* 0x00000070000c7812 */ /* 0x040fe400078ec0ff */
[----:B------:R-:W-:Y:S02]  /*1f70*/  SHF.L.U32 R7, R0, 0x6, RZ ;  /* 0x0000000600077819 */ /* 0x000fe400000006ff */
[----:B------:R-:W-:Y:S01]  /*1f80*/  LOP3.LUT R8, R8, 0x38, RZ, 0xc0, !PT ;  /* 0x0000003808087812 */ /* 0x000fe200078ec0ff */
[C---:B-1----:R-:W-:Y:S01]  /*1f90*/  IMAD R37, R29.reuse, 0xa, RZ ;  /* 0x0000000a1d257824 */ /* 0x042fe200078e02ff */
[----:B------:R-:W-:Y:S01]  /*1fa0*/  LOP3.LUT R10, R0, 0xf, RZ, 0xc0, !PT ;  /* 0x0000000f000a7812 */ /* 0x000fe200078ec0ff */
[----:B------:R-:W-:Y:S01]  /*1fb0*/  IMAD R67, R29, 0x12, RZ ;  /* 0x000000121d437824 */ /* 0x000fe200078e02ff */
[----:B------:R-:W-:Y:S01]  /*1fc0*/  LOP3.LUT R7, R7, 0x400, RZ, 0xc0, !PT ;  /* 0x0000040007077812 */ /* 0x000fe200078ec0ff */
[----:B--2---:R-:W-:-:S02]  /*1fd0*/  VIADD R9, R8, UR11 ;  /* 0x0000000b08097c36 */ /* 0x004fc40008000000 */
[----:B------:R-:W-:Y:S01]  /*1fe0*/  FMUL R8, R47, 0.25 ;  /* 0x3e8000002f087820 */ /* 0x000fe20000400000 */
[----:B------:R-:W-:Y:S01]  /*1ff0*/  LEA R10, R10, UR11, 0x4 ;  /* 0x0000000b0a0a7c11 */ /* 0x000fe2000f8e20ff */
[----:B------:R-:W-:Y:S01]  /*2000*/  IMAD R65, R29, 0x14, RZ ;  /* 0x000000141d417824 */ /* 0x000fe200078e02ff */
[----:B------:R-:W-:Y:S01]  /*2010*/  LOP3.LUT R14, R0, 0x60, RZ, 0xc0, !PT ;  /* 0x00000060000e7812 */ /* 0x000fe200078ec0ff */
[----:B------:R-:W-:Y:S02]  /*2020*/  IMAD R12, R12, 0x4, R9 ;  /* 0x000000040c0c7824 */ /* 0x000fe400078e0209 */
[----:B------:R-:W-:Y:S01]  /*2030*/  FMUL R9, R46, 0.25 ;  /* 0x3e8000002e097820 */ /* 0x000fe20000400000 */
[----:B------:R-:W-:Y:S01]  /*2040*/  FSEL R17, R8, R47, P4 ;  /* 0x0000002f08117208 */ /* 0x000fe20002000000 */
[----:B------:R-:W-:Y:S01]  /*2050*/  FMUL R8, R45, 0.25 ;  /* 0x3e8000002d087820 */ /* 0x000fe20000400000 */
[----:B------:R-:W-:Y:S01]  /*2060*/  IADD3 R7, R7, R10, RZ ;  /* 0x0000000a07077210 */ /* 0x000fe20007ffe0ff */
[----:B------:R-:W-:Y:S01]  /*2070*/  FMUL R10, R43, 0.25 ;  /* 0x3e8000002b0a7820 */ /* 0x000fe20000400000 */
[----:B------:R-:W-:Y:S01]  /*2080*/  FSEL R20, R9, R46, P4 ;  /* 0x0000002e09147208 */ /* 0x000fe20002000000 */
[----:B------:R-:W-:Y:S01]  /*2090*/  FMUL R9, R40, 0.25 ;  /* 0x3e80000028097820 */ /* 0x000fe20000400000 */
[----:B------:R-:W-:Y:S01]  /*20a0*/  FSEL R21, R8, R45, P1 ;  /* 0x0000002d08157208 */ /* 0x000fe20000800000 */
[----:B------:R-:W-:Y:S01]  /*20b0*/  IMAD R45, R29, 0xe, RZ ;  /* 0x0000000e1d2d7824 */ /* 0x000fe200078e02ff */
[----:B------:R-:W-:Y:S01]  /*20c0*/  MOV R8, R4 ;  /* 0x0000000400087202 */ /* 0x000fe20000000f00 */
[----:B------:R-:W-:Y:S01]  /*20d0*/  FMUL R4, R41, 0.25 ;  /* 0x3e80000029047820 */ /* 0x000fe20000400000 */
[----:B------:R-:W-:Y:S01]  /*20e0*/  FSEL R40, R9, R40, P1 ;  /* 0x0000002809287208 */ /* 0x000fe20000800000 */
[----:B------:R-:W-:Y:S01]  /*20f0*/  IMAD.MOV.U32 R9, RZ, RZ, R5 ;  /* 0x000000ffff097224 */ /* 0x000fe200078e0005 */
[----:B------:R-:W-:Y:S01]  /*2100*/  FSETP.GT.AND P0, PT, |R8|, 8.50705917302346158658e+37, PT ;  /* 0x7e8000000800780b */ /* 0x000fe20003f04200 */
[----:B------:R-:W-:Y:S01]  /*2110*/  FMUL R5, R52, 0.25 ;  /* 0x3e80000034057820 */ /* 0x000fe20000400000 */
[----:B------:R-:W-:Y:S01]  /*2120*/  FSEL R41, R4, R41, P1 ;  /* 0x0000002904297208 */ /* 0x000fe20000800000 */
[C---:B------:R-:W-:Y:S01]  /*2130*/  FMUL R16, R9.reuse, 8388608 ;  /* 0x4b00000009107820 */ /* 0x040fe20000400000 */
[----:B------:R-:W-:Y:S01]  /*2140*/  FSETP.GEU.AND P2, PT, R9, 1.175494350822287508e-38, PT ;  /* 0x008000000900780b */ /* 0x000fe20003f4e000 */
[----:B------:R-:W-:Y:S01]  /*2150*/  FMUL R4, R53, 0.25 ;  /* 0x3e80000035047820 */ /* 0x000fe20000400000 */
[----:B------:R-:W-:Y:S01]  /*2160*/  FSEL R24, R11, R54, P0 ;  /* 0x000000360b187208 */ /* 0x000fe20000000000 */
[----:B------:R-:W-:Y:S01]  /*2170*/  FMUL R11, R50, 0.25 ;  /* 0x3e800000320b7820 */ /* 0x000fe20000400000 */
[----:B------:R-:W-:Y:S01]  /*2180*/  FSEL R16, R16, R9, !P2 ;  /* 0x0000000910107208 */ /* 0x000fe20005000000 */
[----:B------:R-:W-:Y:S01]  /*2190*/  IMAD R31, R29, 0x9, RZ ;  /* 0x000000091d1f7824 */ /* 0x000fe200078e02ff */
[----:B------:R-:W-:Y:S01]  /*21a0*/  FSETP.GT.AND P3, PT, |R9|, 8.50705917302346158658e+37, PT ;  /* 0x7e8000000900780b */ /* 0x000fe20003f64200 */
[----:B------:R-:W-:Y:S01]  /*21b0*/  IMAD R63, R29, 0x16, RZ ;  /* 0x000000161d3f7824 */ /* 0x000fe200078e02ff */
[----:B------:R-:W-:Y:S01]  /*21c0*/  FSEL R50, R11, R50, P0 ;  /* 0x000000320b327208 */ /* 0x000fe20000000000 */
[C---:B------:R-:W-:Y:S01]  /*21d0*/  IMAD R59, R29.reuse, 0x18, RZ ;  /* 0x000000181d3b7824 */ /* 0x040fe200078e02ff */
[----:B------:R-:W-:Y:S01]  /*21e0*/  IADD3 R11, R16, -0x3f3504f3, RZ ;  /* 0xc0cafb0d100b7810 */ /* 0x000fe20007ffe0ff */
[C---:B------:R-:W-:Y:S01]  /*21f0*/  IMAD R39, R29.reuse, 0xb, RZ ;  /* 0x0000000b1d277824 */ /* 0x040fe200078e02ff */
[----:B------:R-:W-:Y:S01]  /*2200*/  FSEL R25, R4, R53, P3 ;  /* 0x0000003504197208 */ /* 0x000fe20001800000 */
[C---:B------:R-:W-:Y:S01]  /*2210*/  IMAD R57, R29.reuse, 0x1a, RZ ;  /* 0x0000001a1d397824 */ /* 0x040fe200078e02ff */
[----:B------:R-:W-:Y:S01]  /*2220*/  SHF.R.U32.HI R4, RZ, 0x1, R0 ;  /* 0x00000001ff047819 */ /* 0x000fe20000011600 */
[----:B------:R-:W-:Y:S01]  /*2230*/  IMAD R53, R29, 0x1e, RZ ;  /* 0x0000001e1d357824 */ /* 0x000fe200078e02ff */
[----:B------:R-:W-:-:S02]  /*2240*/  LOP3.LUT R11, R11, 0xff800000, RZ, 0xc0, !PT ;  /* 0xff8000000b0b7812 */ /* 0x000fc400078ec0ff */
[----:B------:R-:W-:Y:S02]  /*2250*/  FSEL R26, R5, R52, P3 ;  /* 0x00000034051a7208 */ /* 0x000fe40001800000 */
[----:B------:R-:W-:Y:S01]  /*2260*/  LOP3.LUT R15, R4, 0x4, RZ, 0xc0, !PT ;  /* 0x00000004040f7812 */ /* 0x000fe200078ec0ff */
[----:B------:R-:W-:Y:S01]  /*2270*/  IMAD R4, R14, 0x8, R7 ;  /* 0x000000080e047824 */ /* 0x000fe200078e0207 */
[----:B------:R-:W-:Y:S02]  /*2280*/  FSEL R46, RZ, -23, P2 ;  /* 0xc1b80000ff2e7808 */ /* 0x000fe40001000000 */
[----:B------:R-:W-:Y:S02]  /*2290*/  I2FP.F32.S32 R5, R11 ;  /* 0x0000000b00057245 */ /* 0x000fe40000201400 */
[----:B------:R-:W-:Y:S01]  /*22a0*/  IADD3 R7, R15, R12, RZ ;  /* 0x0000000c0f077210 */ /* 0x000fe20007ffe0ff */
[----:B------:R-:W-:Y:S01]  /*22b0*/  FMUL R12, R3, 8388608 ;  /* 0x4b000000030c7820 */ /* 0x000fe20000400000 */
[C---:B------:R-:W-:Y:S01]  /*22c0*/  FSETP.GEU.AND P5, PT, R8.reuse, 1.175494350822287508e-38, PT ;  /* 0x008000000800780b */ /* 0x040fe20003fae000 */
[----:B------:R-:W-:Y:S01]  /*22d0*/  FFMA.FTZ R46, R5, 1.1920928955078125e-07, R46 ;  /* 0x34000000052e7823 */ /* 0x000fe2000001002e */
[----:B------:R-:W-:Y:S01]  /*22e0*/  FMUL R5, R8, 8388608 ;  /* 0x4b00000008057820 */ /* 0x000fe20000400000 */
[----:B------:R-:W-:Y:S01]  /*22f0*/  FSEL R13, R13, R48, P3 ;  /* 0x000000300d0d7208 */ /* 0x000fe20001800000 */
[C---:B------:R-:W-:Y:S01]  /*2300*/  FMUL R15, R2.reuse, 8388608 ;  /* 0x4b000000020f7820 */ /* 0x040fe20000400000 */
[----:B------:R-:W-:-:S02]  /*2310*/  FSETP.GEU.AND P2, PT, |R2|, 1.175494350822287508e-38, PT ;  /* 0x008000000200780b */ /* 0x000fc40003f4e200 */
[----:B------:R-:W-:Y:S02]  /*2320*/  FSEL R19, R12, R3, !P6 ;  /* 0x000000030c137208 */ /* 0x000fe40007000000 */
[----:B------:R-:W-:Y:S02]  /*2330*/  FSEL R48, RZ, -23, P6 ;  /* 0xc1b80000ff307808 */ /* 0x000fe40003000000 */
[----:B------:R-:W-:Y:S02]  /*2340*/  FSEL R18, R5, R8, !P5 ;  /* 0x0000000805127208 */ /* 0x000fe40006800000 */
[----:B------:R-:W-:Y:S02]  /*2350*/  FSEL R47, RZ, -23, P5 ;  /* 0xc1b80000ff2f7808 */ /* 0x000fe40002800000 */
[C---:B------:R-:W-:Y:S01]  /*2360*/  FSETP.GEU.AND P6, PT, |R3|.reuse, 1.175494350822287508e-38, PT ;  /* 0x008000000300780b */ /* 0x040fe20003fce200 */
[----:B------:R-:W-:Y:S01]  /*2370*/  @P1 FMUL R3, R3, 0.25 ;  /* 0x3e80000003031820 */ /* 0x000fe20000400000 */
[C---:B------:R-:W-:Y:S01]  /*2380*/  FSETP.GEU.AND P5, PT, R2.reuse, 1.175494350822287508e-38, PT ;  /* 0x008000000200780b */ /* 0x040fe20003fae000 */
[----:B------:R-:W-:Y:S01]  /*2390*/  @!P2 FMUL R17, R17, 16777216 ;  /* 0x4b8000001111a820 */ /* 0x000fe20000400000 */
[C---:B------:R-:W-:Y:S01]  /*23a0*/  FSETP.GEU.AND P1, PT, |R9|.reuse, 1.175494350822287508e-38, PT ;  /* 0x008000000900780b */ /* 0x040fe20003f2e200 */
[----:B------:R-:W-:Y:S01]  /*23b0*/  @P3 FMUL R9, R9, 0.25 ;  /* 0x3e80000009093820 */ /* 0x000fe20000400000 */
[----:B------:R-:W-:Y:S01]  /*23c0*/  FSEL R5, R15, R2, !P5 ;  /* 0x000000020f057208 */ /* 0x000fe20006800000 */
[----:B------:R-:W-:Y:S01]  /*23d0*/  @P4 FMUL R2, R2, 0.25 ;  /* 0x3e80000002024820 */ /* 0x000fe20000400000 */
[----:B------:R-:W-:Y:S01]  /*23e0*/  FSEL R43, R10, R43, P4 ;  /* 0x0000002b0a2b7208 */ /* 0x000fe20002000000 */
[----:B------:R-:W-:Y:S01]  /*23f0*/  FMUL R10, R55, 0.25 ;  /* 0x3e800000370a7820 */ /* 0x000fe20000400000 */
[----:B------:R-:W-:Y:S01]  /*2400*/  FSETP.GEU.AND P4, PT, |R8|, 1.175494350822287508e-38, PT ;  /* 0x008000000800780b */ /* 0x000fe20003f8e200 */
[----:B------:R-:W-:Y:S01]  /*2410*/  @!P2 FMUL R2, R2, 16777216 ;  /* 0x4b8000000202a820 */ /* 0x000fe20000400000 */
[----:B------:R-:W-:Y:S01]  /*2420*/  @P0 FMUL R8, R8, 0.25 ;  /* 0x3e80000008080820 */ /* 0x000fe20000400000 */
[----:B------:R-:W-:Y:S01]  /*2430*/  @!P6 FMUL R3, R3, 16777216 ;  /* 0x4b8000000303e820 */ /* 0x000fe20000400000 */
[----:B------:R-:W-:Y:S01]  /*2440*/  FSEL R23, R10, R55, P0 ;  /* 0x000000370a177208 */ /* 0x000fe20000000000 */
[----:B------:R-:W-:Y:S01]  /*2450*/  FMUL R10, R51, 0.25 ;  /* 0x3e800000330a7820 */ /* 0x000fe20000400000 */
[----:B------:R-:W-:-:S02]  /*2460*/  VIADD R15, R18, 0xc0cafb0d ;  /* 0xc0cafb0d120f7836 */ /* 0x000fc40000000000 */
[----:B------:R-:W-:Y:S01]  /*2470*/  @!P1 FMUL R9, R9, 16777216 ;  /* 0x4b80000009099820 */ /* 0x000fe20000400000 */
[----:B------:R-:W0:Y:S01]  /*2480*/  MUFU.RCP R2, R2 ;  /* 0x0000000200027308 */ /* 0x000e220000001000 */
[----:B------:R-:W-:Y:S01]  /*2490*/  IADD3 R14, R19, -0x3f3504f3, RZ ;  /* 0xc0cafb0d130e7810 */ /* 0x000fe20007ffe0ff */
[----:B------:R-:W-:Y:S01]  /*24a0*/  @!P2 FMUL R20, R20, 16777216 ;  /* 0x4b8000001414a820 */ /* 0x000fe20000400000 */
[----:B------:R-:W-:Y:S01]  /*24b0*/  FSEL R51, R10, R51, P0 ;  /* 0x000000330a337208 */ /* 0x000fe20000000000 */
[----:B------:R-:W-:Y:S01]  /*24c0*/  FMUL R10, R49, 0.25 ;  /* 0x3e800000310a7820 */ /* 0x000fe20000400000 */
[----:B------:R-:W-:Y:S01]  /*24d0*/  @!P4 FMUL R8, R8, 16777216 ;  /* 0x4b8000000808c820 */ /* 0x000fe20000400000 */
[----:B------:R-:W-:Y:S01]  /*24e0*/  LOP3.LUT R15, R15, 0xff800000, RZ, 0xc0, !PT ;  /* 0xff8000000f0f7812 */ /* 0x000fe200078ec0ff */
[----:B------:R-:W-:Y:S01]  /*24f0*/  @!P2 FMUL R43, R43, 16777216 ;  /* 0x4b8000002b2ba820 */ /* 0x000fe20000400000 */
[----:B------:R-:W1:Y:S01]  /*2500*/  MUFU.RCP R3, R3 ;  /* 0x0000000300037308 */ /* 0x000e620000001000 */
[----:B------:R-:W-:Y:S01]  /*2510*/  FSEL R10, R10, R49, P3 ;  /* 0x000000310a0a7208 */ /* 0x000fe20001800000 */
[----:B------:R-:W-:Y:S01]  /*2520*/  @!P2 FMUL R42, R42, 16777216 ;  /* 0x4b8000002a2aa820 */ /* 0x000fe20000400000 */
[----:B------:R-:W-:Y:S01]  /*2530*/  @!P6 FMUL R21, R21, 16777216 ;  /* 0x4b8000001515e820 */ /* 0x000fe20000400000 */
[----:B------:R-:W-:Y:S01]  /*2540*/  @!P6 FMUL R22, R22, 16777216 ;  /* 0x4b8000001616e820 */ /* 0x000fe20000400000 */
[----:B------:R-:W-:Y:S01]  /*2550*/  @!P6 FMUL R41, R41, 16777216 ;  /* 0x4b8000002929e820 */ /* 0x000fe20000400000 */
[----:B------:R-:W-:Y:S01]  /*2560*/  @!P6 FMUL R40, R40, 16777216 ;  /* 0x4b8000002828e820 */ /* 0x000fe20000400000 */
[----:B------:R-:W-:Y:S01]  /*2570*/  LOP3.LUT R14, R14, 0xff800000, RZ, 0xc0, !PT ;  /* 0xff8000000e0e7812 */ /* 0x000fe200078ec0ff */
[----:B------:R-:W2:Y:S01]  /*2580*/  MUFU.RCP R9, R9 ;  /* 0x0000000900097308 */ /* 0x000ea20000001000 */
[----:B------:R-:W-:Y:S01]  /*2590*/  I2FP.F32.S32 R28, R15 ;  /* 0x0000000f001c7245 */ /* 0x000fe20000201400 */
[----:B------:R-:W-:-:S02]  /*25a0*/  VIADD R12, R5, 0xc0cafb0d ;  /* 0xc0cafb0d050c7836 */ /* 0x000fc40000000000 */
[C---:B0-----:R-:W-:Y:S01]  /*25b0*/  FMUL R17, R2.reuse, R17 ;  /* 0x0000001102117220 */ /* 0x041fe20000400000 */
[C---:B------:R-:W-:Y:S01]  /*25c0*/  FMUL R20, R2.reuse, R20 ;  /* 0x0000001402147220 */ /* 0x040fe20000400000 */
[C---:B------:R-:W-:Y:S01]  /*25d0*/  FMUL R43, R2.reuse, R43 ;  /* 0x0000002b022b7220 */ /* 0x040fe20000400000 */
[----:B------:R-:W-:Y:S01]  /*25e0*/  FMUL R42, R2, R42 ;  /* 0x0000002a022a7220 */ /* 0x000fe20000400000 */
[----:B------:R-:W-:Y:S01]  /*25f0*/  @!P1 FMUL R10, R10, 16777216 ;  /* 0x4b8000000a0a9820 */ /* 0x000fe20000400000 */
[----:B------:R-:W0:Y:S01]  /*2600*/  MUFU.RCP R8, R8 ;  /* 0x0000000800087308 */ /* 0x000e220000001000 */
[----:B------:R-:W-:Y:S01]  /*2610*/  @!P1 FMUL R13, R13, 16777216 ;  /* 0x4b8000000d0d9820 */ /* 0x000fe20000400000 */
[C---:B-1----:R-:W-:Y:S01]  /*2620*/  FMUL R21, R3.reuse, R21 ;  /* 0x0000001503157220 */ /* 0x042fe20000400000 */
[C---:B------:R-:W-:Y:S01]  /*2630*/  FMUL R22, R3.reuse, R22 ;  /* 0x0000001603167220 */ /* 0x040fe20000400000 */
[C---:B------:R-:W-:Y:S01]  /*2640*/  FMUL R41, R3.reuse, R41 ;  /* 0x0000002903297220 */ /* 0x040fe20000400000 */
[----:B------:R-:W-:Y:S01]  /*2650*/  FMUL R40, R3, R40 ;  /* 0x0000002803287220 */ /* 0x000fe20000400000 */
[----:B------:R-:W-:Y:S01]  /*2660*/  IADD3 R2, R16, -R11, RZ ;  /* 0x8000000b10027210 */ /* 0x000fe20007ffe0ff */
[----:B------:R-:W-:Y:S01]  /*2670*/  IMAD.IADD R3, R18, 0x1, -R15 ;  /* 0x0000000112037824 */ /* 0x000fe200078e0a0f */
[----:B------:R-:W-:Y:S01]  /*2680*/  I2FP.F32.S32 R27, R14 ;  /* 0x0000000e001b7245 */ /* 0x000fe20000201400 */
[----:B------:R-:W-:Y:S01]  /*2690*/  FFMA.FTZ R47, R28, 1.1920928955078125e-07, R47 ;  /* 0x340000001c2f7823 */ /* 0x000fe2000001002f */
[----:B------:R-:W-:Y:S01]  /*26a0*/  @!P4 FMUL R23, R23, 16777216 ;  /* 0x4b8000001717c820 */ /* 0x000fe20000400000 */
[----:B------:R-:W-:Y:S01]  /*26b0*/  @!P4 FMUL R24, R24, 16777216 ;  /* 0x4b8000001818c820 */ /* 0x000fe20000400000 */
[----:B------:R-:W-:Y:S01]  /*26c0*/  @!P4 FMUL R51, R51, 16777216 ;  /* 0x4b8000003333c820 */ /* 0x000fe20000400000 */
[----:B------:R-:W-:Y:S01]  /*26d0*/  @!P4 FMUL R50, R50, 16777216 ;  /* 0x4b8000003232c820 */ /* 0x000fe20000400000 */
[C---:B--2---:R-:W-:Y:S01]  /*26e0*/  FMUL R10, R9.reuse, R10 ;  /* 0x0000000a090a7220 */ /* 0x044fe20000400000 */
[----:B------:R-:W-:Y:S01]  /*26f0*/  FMUL R13, R9, R13 ;  /* 0x0000000d090d7220 */ /* 0x000fe20000400000 */
[----:B------:R-:W-:Y:S01]  /*2700*/  LOP3.LUT R12, R12, 0xff800000, RZ, 0xc0, !PT ;  /* 0xff8000000c0c7812 */ /* 0x000fe200078ec0ff */
[----:B------:R-:W-:Y:S01]  /*2710*/  FADD R2, R2, -1 ;  /* 0xbf80000002027421 */ /* 0x000fe20000000000 */
[----:B------:R-:W-:Y:S01]  /*2720*/  MOV R28, 0x3dc6b27f ;  /* 0x3dc6b27f001c7802 */ /* 0x000fe20000000f00 */
[----:B------:R-:W-:-:S02]  /*2730*/  IMAD.IADD R15, R19, 0x1, -R14 ;  /* 0x00000001130f7824 */ /* 0x000fc400078e0a0e */
[----:B------:R-:W-:Y:S01]  /*2740*/  FADD R3, R3, -1 ;  /* 0xbf80000003037421 */ /* 0x000fe20000000000 */
[----:B------:R-:W-:Y:S01]  /*2750*/  FFMA.FTZ R48, R27, 1.1920928955078125e-07, R48 ;  /* 0x340000001b307823 */ /* 0x000fe20000010030 */
[C---:B0-----:R-:W-:Y:S01]  /*2760*/  FMUL R23, R8.reuse, R23 ;  /* 0x0000001708177220 */ /* 0x041fe20000400000 */
[C---:B------:R-:W-:Y:S01]  /*2770*/  FMUL R24, R8.reuse, R24 ;  /* 0x0000001808187220 */ /* 0x040fe20000400000 */
[C---:B------:R-:W-:Y:S01]  /*2780*/  FMUL R51, R8.reuse, R51 ;  /* 0x0000003308337220 */ /* 0x040fe20000400000 */
[----:B------:R-:W-:Y:S01]  /*2790*/  FMUL R50, R8, R50 ;  /* 0x0000003208327220 */ /* 0x000fe20000400000 */
[----:B------:R-:W-:Y:S01]  /*27a0*/  I2FP.F32.S32 R30, R12 ;  /* 0x0000000c001e7245 */ /* 0x000fe20000201400 */
[-C--:B------:R-:W-:Y:S01]  /*27b0*/  FFMA.FTZ R14, R3, R28.reuse, -0.16845393180847167969 ;  /* 0xbe2c7f30030e7423 */ /* 0x080fe2000001001c */
[----:B------:R-:W-:Y:S01]  /*27c0*/  F2FP.BF16.F32.PACK_AB R8, R10, R13 ;  /* 0x0000000d0a08723e */ /* 0x000fe200000010ff */
[C---:B------:R-:W-:Y:S01]  /*27d0*/  FFMA.FTZ R13, R2.reuse, R28, -0.16845393180847167969 ;  /* 0xbe2c7f30020d7423 */ /* 0x040fe2000001001c */
[----:B------:R-:W-:Y:S01]  /*27e0*/  IADD3 R27, R5, -R12, RZ ;  /* 0x8000000c051b7210 */ /* 0x000fe20007ffe0ff */
[----:B------:R-:W-:Y:S01]  /*27f0*/  FADD R12, R15, -1 ;  /* 0xbf8000000f0c7421 */ /* 0x000fe20000000000 */
[----:B------:R-:W-:Y:S01]  /*2800*/  FFMA.FTZ R14, R3, R14, 0.1716887056827545166 ;  /* 0x3e2fcf2a030e7423 */ /* 0x000fe2000001000e */
[----:B------:R-:W-:Y:S01]  /*2810*/  FFMA.FTZ R13, R2, R13, 0.1716887056827545166 ;  /* 0x3e2fcf2a020d7423 */ /* 0x000fe2000001000d */
[----:B------:R-:W-:Y:S01]  /*2820*/  @!P1 FMUL R25, R25, 16777216 ;  /* 0x4b80000019199820 */ /* 0x000fe20000400000 */
[----:B------:R-:W-:Y:S01]  /*2830*/  FFMA.FTZ R15, R12, R28, -0.16845393180847167969 ;  /* 0xbe2c7f300c0f7423 */ /* 0x000fe2000001001c */
[C---:B------:R-:W-:Y:S01]  /*2840*/  FFMA.FTZ R14, R3.reuse, R14, -0.17900948226451873779 ;  /* 0xbe374e43030e7423 */ /* 0x040fe2000001000e */
[----:B------:R-:W-:Y:S01]  /*2850*/  FFMA.FTZ R13, R2, R13, -0.17900948226451873779 ;  /* 0xbe374e43020d7423 */ /* 0x000fe2000001000d */
[----:B------:R-:W-:Y:S01]  /*2860*/  @!P1 FMUL R26, R26, 16777216 ;  /* 0x4b8000001a1a9820 */ /* 0x000fe20000400000 */
[----:B------:R-:W-:Y:S01]  /*2870*/  FFMA.FTZ R15, R12, R15, 0.1716887056827545166 ;  /* 0x3e2fcf2a0c0f7423 */ /* 0x000fe2000001000f */
[----:B------:R-:W-:Y:S01]  /*2880*/  FFMA.FTZ R14, R3, R14, 0.20512372255325317383 ;  /* 0x3e520bf4030e7423 */ /* 0x000fe2000001000e */
[----:B------:R-:W-:Y:S01]  /*2890*/  FFMA.FTZ R13, R2, R13, 0.20512372255325317383 ;  /* 0x3e520bf4020d7423 */ /* 0x000fe2000001000d */
[----:B------:R-:W-:Y:S01]  /*28a0*/  FMUL R25, R9, R25 ;  /* 0x0000001909197220 */ /* 0x000fe20000400000 */
[----:B------:R-:W-:Y:S01]  /*28b0*/  FFMA.FTZ R15, R12, R15, -0.17900948226451873779 ;  /* 0xbe374e430c0f7423 */ /* 0x000fe2000001000f */
[----:B------:R-:W-:Y:S01]  /*28c0*/  FFMA.FTZ R14, R3, R14, -0.24046532809734344482 ;  /* 0xbe763c8b030e7423 */ /* 0x000fe2000001000e */
[----:B------:R-:W-:Y:S01]  /*28d0*/  FFMA.FTZ R13, R2, R13, -0.24046532809734344482 ;  /* 0xbe763c8b020d7423 */ /* 0x000fe2000001000d */
[----:B------:R-:W-:Y:S01]  /*28e0*/  FMUL R26, R9, R26 ;  /* 0x0000001a091a7220 */ /* 0x000fe20000400000 */
[----:B------:R-:W-:Y:S01]  /*28f0*/  FFMA.FTZ R15, R12, R15, 0.20512372255325317383 ;  /* 0x3e520bf40c0f7423 */ /* 0x000fe2000001000f */
[----:B------:R-:W-:Y:S01]  /*2900*/  F2FP.BF16.F32.PACK_AB R9, R51, R50 ;  /* 0x000000323309723e */ /* 0x000fe200000010ff */
[----:B------:R-:W-:Y:S01]  /*2910*/  FFMA.FTZ R13, R2, R13, 0.28857114911079406738 ;  /* 0x3e93bf99020d7423 */ /* 0x000fe2000001000d */
[----:B------:R-:W-:Y:S01]  /*2920*/  F2FP.BF16.F32.PACK_AB R10, R41, R40 ;  /* 0x00000028290a723e */ /* 0x000fe200000010ff */
[----:B------:R-:W-:Y:S01]  /*2930*/  FFMA.FTZ R14, R3, R14, 0.28857114911079406738 ;  /* 0x3e93bf99030e7423 */ /* 0x000fe2000001000e */
[----:B------:R-:W-:Y:S01]  /*2940*/  F2FP.BF16.F32.PACK_AB R11, R43, R42 ;  /* 0x0000002a2b0b723e */ /* 0x000fe200000010ff */
[----:B------:R-:W-:Y:S01]  /*2950*/  FFMA.FTZ R15, R12, R15, -0.24046532809734344482 ;  /* 0xbe763c8b0c0f7423 */ /* 0x000fe2000001000f */
[----:B------:R-:W-:Y:S01]  /*2960*/  FFMA.FTZ R13, R2, R13, -0.36067417263984680176 ;  /* 0xbeb8aa49020d7423 */ /* 0x000fe2000001000d */
[C---:B------:R-:W-:Y:S01]  /*2970*/  FFMA.FTZ R14, R3.reuse, R14, -0.36067417263984680176 ;  /* 0xbeb8aa49030e7423 */ /* 0x040fe2000001000e */
[----:B------:R-:W-:Y:S01]  /*2980*/  LOP3.LUT R38, R0, 0x7f, RZ, 0xc0, !PT ;  /* 0x0000007f00267812 */ /* 0x000fe200078ec0ff */
[----:B------:R-:W-:Y:S01]  /*2990*/  FFMA.FTZ R15, R12, R15, 0.28857114911079406738 ;  /* 0x3e93bf990c0f7423 */ /* 0x000fe2000001000f */
[----:B------:R0:W-:Y:S01]  /*29a0*/  STSM.16.M88.4 [R4], R8 ;  /* 0x0000000804007844 */ /* 0x0001e20000000200 */
[----:B------:R-:W-:Y:S01]  /*29b0*/  FFMA.FTZ R13, R2, R13, 0.48089820146560668945 ;  /* 0x3ef6384a020d7423 */ /* 0x000fe2000001000d */
[C---:B------:R-:W-:Y:S01]  /*29c0*/  FFMA.FTZ R14, R3.reuse, R14, 0.48089820146560668945 ;  /* 0x3ef6384a030e7423 */ /* 0x040fe2000001000e */
[----:B------:R-:W-:Y:S01]  /*29d0*/  FFMA.FTZ R15, R12, R15, -0.36067417263984680176 ;  /* 0xbeb8aa490c0f7423 */ /* 0x000fe2000001000f */
[----:B------:R-:W-:Y:S01]  /*29e0*/  LEA R38, R38, UR11, 0x4 ;  /* 0x0000000b26267c11 */ /* 0x000fe2000f8e20ff */
[----:B------:R-:W-:Y:S01]  /*29f0*/  FFMA.FTZ R13, R2, R13, -0.72134751081466674805 ;  /* 0xbf38aa3b020d7423 */ /* 0x000fe2000001000d */
[C---:B------:R-:W-:Y:S01]  /*2a00*/  FFMA.FTZ R14, R3.reuse, R14, -0.72134751081466674805 ;  /* 0xbf38aa3b030e7423 */ /* 0x040fe2000001000e */
[----:B------:R-:W-:Y:S01]  /*2a10*/  FFMA.FTZ R15, R12, R15, 0.48089820146560668945 ;  /* 0x3ef6384a0c0f7423 */ /* 0x000fe2000001000f */
[----:B------:R-:W-:Y:S01]  /*2a20*/  ISETP.GE.U32.AND P0, PT, R16, 0x7f800000, PT ;  /* 0x7f8000001000780c */ /* 0x000fe20003f06070 */
[----:B------:R-:W-:Y:S01]  /*2a30*/  FMUL R13, R2, R13 ;  /* 0x0000000d020d7220 */ /* 0x000fe20000400000 */
[C---:B------:R-:W-:Y:S01]  /*2a40*/  FMUL R14, R3.reuse, R14 ;  /* 0x0000000e030e7220 */ /* 0x040fe20000400000 */
[----:B------:R-:W-:Y:S01]  /*2a50*/  FFMA.FTZ R15, R12, R15, -0.72134751081466674805 ;  /* 0xbf38aa3b0c0f7423 */ /* 0x000fe2000001000f */
[----:B------:R-:W-:Y:S01]  /*2a60*/  FSEL R49, RZ, -23, P5 ;  /* 0xc1b80000ff317808 */ /* 0x000fe20002800000 */
[----:B------:R-:W-:Y:S01]  /*2a70*/  FMUL R13, R2, R13 ;  /* 0x0000000d020d7220 */ /* 0x000fe20000400000 */
[C---:B------:R-:W-:Y:S01]  /*2a80*/  FMUL R14, R3.reuse, R14 ;  /* 0x0000000e030e7220 */ /* 0x040fe20000400000 */
[----:B------:R-:W-:Y:S01]  /*2a90*/  FMUL R15, R12, R15 ;  /* 0x0000000f0c0f7220 */ /* 0x000fe20000400000 */
[----:B------:R-:W-:Y:S01]  /*2aa0*/  ISETP.GE.U32.AND P1, PT, R18, 0x7f800000, PT ;  /* 0x7f8000001200780c */ /* 0x000fe20003f26070 */
[----:B0-----:R-:W-:Y:S01]  /*2ab0*/  FFMA.FTZ R9, R2, 1.4426950216293334961, R13 ;  /* 0x3fb8aa3b02097823 */ /* 0x001fe2000001000d */
[----:B------:R-:W-:Y:S01]  /*2ac0*/  FFMA.FTZ R8, R3, 1.4426950216293334961, R14 ;  /* 0x3fb8aa3b03087823 */ /* 0x000fe2000001000e */
[----:B------:R-:W-:Y:S01]  /*2ad0*/  FMUL R15, R12, R15 ;  /* 0x0000000f0c0f7220 */ /* 0x000fe20000400000 */
[----:B------:R-:W0:Y:S01]  /*2ae0*/  LDC.64 R2, c[0x0][0x228] ;  /* 0x00008a00ff027b82 */ /* 0x000e220000000a00 */
[----:B------:R-:W-:Y:S01]  /*2af0*/  ISETP.GE.U32.AND P5, PT, R19, 0x7f800000, PT ;  /* 0x7f8000001300780c */ /* 0x000fe20003fa6070 */
[----:B------:R-:W-:Y:S01]  /*2b00*/  FADD R46, R46, R9 ;  /* 0x000000092e2e7221 */ /* 0x000fe20000000000 */
[----:B------:R-:W-:-:S05]  /*2b10*/  FFMA.FTZ R11, R12, 1.4426950216293334961, R15 ;  /* 0x3fb8aa3b0c0b7823 */ /* 0x000fca000001000f */
[----:B------:R-:W-:Y:S01]  /*2b20*/  BAR.SYNC.DEFER_BLOCKING 0x0 ;  /* 0x0000000000007b1d */ /* 0x000fe20000010000 */
[----:B------:R-:W-:Y:S02]  /*2b30*/  @P0 IMAD.MOV.U32 R9, RZ, RZ, 0x7f800000 ;  /* 0x7f800000ff090424 */ /* 0x000fe400078e00ff */
[----:B------:R-:W-:Y:S01]  /*2b40*/  FADD R47, R47, R8 ;  /* 0x000000082f2f7221 */ /* 0x000fe20000000000 */
[----:B------:R-:W-:Y:S02]  /*2b50*/  IMAD R10, R6, UR5, RZ ;  /* 0x00000005060a7c24 */ /* 0x000fe4000f8e02ff */
[----:B------:R-:W-:Y:S01]  /*2b60*/  FADD R48, R48, R11 ;  /* 0x0000000b30307221 */ /* 0x000fe20000000000 */
[----:B------:R-:W-:Y:S01]  /*2b70*/  USHF.L.U32 UR5, UR4, 0x1, URZ ;  /* 0x0000000104057899 */ /* 0x000fe2000800063f */
[----:B------:R-:W-:Y:S01]  /*2b80*/  @P0 FFMA.FTZ R46, R16, R9, +INF ;  /* 0x7f800000102e0423 */ /* 0x000fe20000010009 */
[----:B------:R-:W-:Y:S01]  /*2b90*/  @P1 MOV R11, 0x7f800000 ;  /* 0x7f800000000b1802 */ /* 0x000fe20000000f00 */
[----:B------:R-:W-:Y:S01]  /*2ba0*/  FADD R27, R27, -1 ;  /* 0xbf8000001b1b7421 */ /* 0x000fe20000000000 */
[----:B------:R-:W-:Y:S01]  /*2bb0*/  SHF.L.U32 R9, R10, 0x1, RZ ;  /* 0x000000010a097819 */ /* 0x000fe200000006ff */
[----:B------:R-:W-:Y:S01]  /*2bc0*/  @P5 IMAD.MOV.U32 R8, RZ, RZ, 0x7f800000 ;  /* 0x7f800000ff085424 */ /* 0x000fe200078e00ff */
[----:B------:R-:W-:Y:S01]  /*2bd0*/  FSETP.NEU.AND P3, PT, R16, RZ, PT ;  /* 0x000000ff1000720b */ /* 0x000fe20003f6d000 */
[----:B------:R-:W-:Y:S01]  /*2be0*/  @P1 FFMA.FTZ R47, R18, R11, +INF ;  /* 0x7f800000122f1423 */ /* 0x000fe2000001000b */
[----:B------:R-:W-:-:S04]  /*2bf0*/  IMAD.HI R16, R10, 0x2, RZ ;  /* 0x000000020a107827 */ /* 0x000fc800078e02ff */
[----:B------:R-:W-:Y:S01]  /*2c00*/  @P5 FFMA.FTZ R48, R19, R8, +INF ;  /* 0x7f80000013305423 */ /* 0x000fe20000010008 */
[----:B------:R-:W-:Y:S01]  /*2c10*/  FFMA.FTZ R28, R27, R28, -0.16845393180847167969 ;  /* 0xbe2c7f301b1c7423 */ /* 0x000fe2000001001c */
[----:B------:R-:W-:Y:S01]  /*2c20*/  F2FP.BF16.F32.PACK_AB R8, R25, R26 ;  /* 0x0000001a1908723e */ /* 0x000fe200000010ff */
[----:B------:R-:W-:Y:S01]  /*2c30*/  FFMA.FTZ R49, R30, 1.1920928955078125e-07, R49 ;  /* 0x340000001e317823 */ /* 0x000fe20000010031 */
[----:B------:R-:W-:Y:S01]  /*2c40*/  F2FP.BF16.F32.PACK_AB R10, R21, R22 ;  /* 0x00000016150a723e */ /* 0x000fe200000010ff */
[----:B------:R-:W-:Y:S01]  /*2c50*/  FFMA.FTZ R28, R27, R28, 0.1716887056827545166 ;  /* 0x3e2fcf2a1b1c7423 */ /* 0x000fe2000001001c */
[----:B0-----:R-:W-:Y:S01]  /*2c60*/  IADD3 R2, P0, P5, R9, UR5, R2 ;  /* 0x0000000509027c10 */ /* 0x001fe2000fd1e002 */
[----:B------:R-:W-:Y:S01]  /*2c70*/  UIMAD.WIDE UR4, UR4, 0x2, URZ ;  /* 0x00000002040478a5 */ /* 0x000fe2000f8e023f */
[----:B------:R-:W-:Y:S01]  /*2c80*/  F2FP.BF16.F32.PACK_AB R9, R23, R24 ;  /* 0x000000181709723e */ /* 0x000fe200000010ff */
[----:B------:R-:W-:Y:S01]  /*2c90*/  FFMA.FTZ R28, R27, R28, -0.17900948226451873779 ;  /* 0xbe374e431b1c7423 */ /* 0x000fe2000001001c */
[----:B------:R-:W0:Y:S01]  /*2ca0*/  LDS.128 R12, [R38] ;  /* 0x00000000260c7984 */ /* 0x000e220000000c00 */
[----:B------:R-:W-:Y:S01]  /*2cb0*/  F2FP.BF16.F32.PACK_AB R11, R17, R20 ;  /* 0x00000014110b723e */ /* 0x000fe200000010ff */
[----:B------:R-:W-:-:S02]  /*2cc0*/  IMAD R25, R29, 0x6, RZ ;  /* 0x000000061d197824 */ /* 0x000fc400078e02ff */
[----:B------:R-:W-:Y:S01]  /*2cd0*/  FFMA.FTZ R28, R27, R28, 0.20512372255325317383 ;  /* 0x3e520bf41b1c7423 */ /* 0x000fe2000001001c */
[----:B------:R-:W-:Y:S01]  /*2ce0*/  BAR.SYNC.DEFER_BLOCKING 0x0 ;  /* 0x0000000000007b1d */ /* 0x000fe20000010000 */
[----:B------:R-:W-:Y:S01]  /*2cf0*/  ISETP.GE.U32.AND P4, PT, R5, 0x7f800000, PT ;  /* 0x7f8000000500780c */ /* 0x000fe20003f86070 */
[----:B------:R-:W-:Y:S02]  /*2d00*/  IMAD R41, R29, 0xc, RZ ;  /* 0x0000000c1d297824 */ /* 0x000fe400078e02ff */
[----:B------:R-:W-:Y:S01]  /*2d10*/  FFMA.FTZ R28, R27, R28, -0.24046532809734344482 ;  /* 0xbe763c8b1b1c7423 */ /* 0x000fe2000001001c */
[----:B------:R-:W-:Y:S01]  /*2d20*/  FSETP.NEU.AND P2, PT, R18, RZ, PT ;  /* 0x000000ff1200720b */ /* 0x000fe20003f4d000 */
[C---:B------:R-:W-:Y:S01]  /*2d30*/  IMAD.SHL.U32 R21, R29.reuse, 0x4, RZ ;  /* 0x000000041d157824 */ /* 0x040fe200078e00ff */
[----:B------:R-:W-:Y:S01]  /*2d40*/  SHF.L.U32 R17, R29, 0x1, RZ ;  /* 0x000000011d117819 */ /* 0x000fe200000006ff */
[----:B------:R-:W-:Y:S01]  /*2d50*/  FFMA.FTZ R28, R27, R28, 0.28857114911079406738 ;  /* 0x3e93bf991b1c7423 */ /* 0x000fe2000001001c */
[----:B------:R-:W-:Y:S01]  /*2d60*/  FSETP.NEU.AND P1, PT, R19, RZ, PT ;  /* 0x000000ff1300720b */ /* 0x000fe20003f2d000 */
[----:B------:R-:W-:Y:S01]  /*2d70*/  IMAD R19, R29, 0x3, RZ ;  /* 0x000000031d137824 */ /* 0x000fe200078e02ff */
[----:B------:R-:W-:Y:S01]  /*2d80*/  IADD3.X R3, R16, UR5, R3, P0, P5 ;  /* 0x0000000510037c10 */ /* 0x000fe200087ea403 */
[----:B------:R-:W-:Y:S01]  /*2d90*/  FFMA.FTZ R28, R27, R28, -0.36067417263984680176 ;  /* 0xbeb8aa491b1c7423 */ /* 0x000fe2000001001c */
[C---:B------:R-:W-:Y:S01]  /*2da0*/  LEA R16, P5, R29.reuse, R2, 0x2 ;  /* 0x000000021d107211 */ /* 0x040fe200078a10ff */
[----:B------:R-:W-:Y:S01]  /*2db0*/  IMAD R23, R29, 0x5, RZ ;  /* 0x000000051d177824 */ /* 0x000fe200078e02ff */
[----:B------:R-:W-:Y:S01]  /*2dc0*/  FSETP.NEU.AND P0, PT, R5, RZ, PT ;  /* 0x000000ff0500720b */ /* 0x000fe20003f0d000 */
[----:B------:R-:W-:Y:S01]  /*2dd0*/  FFMA.FTZ R28, R27, R28, 0.48089820146560668945 ;  /* 0x3ef6384a1b1c7423 */ /* 0x000fe2000001001c */
[----:B------:R-:W-:Y:S01]  /*2de0*/  @P4 IMAD.MOV.U32 R18, RZ, RZ, 0x7f800000 ;  /* 0x7f800000ff124424 */ /* 0x000fe200078e00ff */
[C---:B------:R-:W-:Y:S01]  /*2df0*/  SHF.L.U32 R61, R29.reuse, 0x3, RZ ;  /* 0x000000031d3d7819 */ /* 0x040fe200000006ff */
[----:B------:R-:W-:-:S02]  /*2e00*/  IMAD R43, R29, 0xd, RZ ;  /* 0x0000000d1d2b7824 */ /* 0x000fc400078e02ff */
[----:B------:R-:W-:Y:S01]  /*2e10*/  FFMA.FTZ R28, R27, R28, -0.72134751081466674805 ;  /* 0xbf38aa3b1b1c7423 */ /* 0x000fe2000001001c */
[----:B------:R-:W-:Y:S01]  /*2e20*/  IMAD R55, R29, 0x1c, RZ ;  /* 0x0000001c1d377824 */ /* 0x000fe200078e02ff */
[----:B------:R-:W-:Y:S01]  /*2e30*/  FSEL R47, R47, -INF , P2 ;  /* 0xff8000002f2f7808 */ /* 0x000fe20001000000 */
[----:B------:R-:W-:Y:S02]  /*2e40*/  IMAD R51, R29, 0xf, RZ ;  /* 0x0000000f1d337824 */ /* 0x000fe400078e02ff */
[----:B------:R-:W-:Y:S01]  /*2e50*/  FMUL R28, R27, R28 ;  /* 0x0000001c1b1c7220 */ /* 0x000fe20000400000 */
[----:B------:R1:W-:Y:S01]  /*2e60*/  STSM.16.M88.4 [R4], R8 ;  /* 0x0000000804007844 */ /* 0x0003e20000000200 */
[----:B------:R-:W-:Y:S01]  /*2e70*/  FSEL R48, R48, -INF , P1 ;  /* 0xff80000030307808 */ /* 0x000fe20000800000 */
[----:B------:R-:W-:Y:S01]  /*2e80*/  FFMA R47, R47, 0.69314718246459960938, R34 ;  /* 0x3f3172182f2f7823 */ /* 0x000fe20000000022 */
[C---:B------:R-:W-:Y:S01]  /*2e90*/  FMUL R28, R27.reuse, R28 ;  /* 0x0000001c1b1c7220 */ /* 0x040fe20000400000 */
[----:B------:R-:W-:Y:S02]  /*2ea0*/  BAR.SYNC.DEFER_BLOCKING 0x0 ;  /* 0x0000000000007b1d */ /* 0x000fe40000010000 */
[----:B------:R-:W-:Y:S01]  /*2eb0*/  FFMA R34, R48, 0.69314718246459960938, R33 ;  /* 0x3f31721830227823 */ /* 0x000fe20000000021 */
[----:B------:R-:W-:Y:S01]  /*2ec0*/  FFMA.FTZ R28, R27, 1.4426950216293334961, R28 ;  /* 0x3fb8aa3b1b1c7823 */ /* 0x000fe2000001001c */
[----:B------:R-:W-:-:S02]  /*2ed0*/  IMAD R27, R29, 0x7, RZ ;  /* 0x000000071d1b7824 */ /* 0x000fc400078e02ff */
[----:B------:R-:W-:Y:S01]  /*2ee0*/  ULDC UR4, c[0x0][0x27c] ;  /* 0x00009f0000047ab9 */ /* 0x000fe20000000800 */
[----:B------:R-:W-:Y:S01]  /*2ef0*/  FADD R49, R49, R28 ;  /* 0x0000001c31317221 */ /* 0x000fe20000000000 */
[----:B------:R-:W-:Y:S01]  /*2f00*/  @P4 FFMA.FTZ R49, R5, R18, +INF ;  /* 0x7f80000005314423 */ /* 0x000fe20000010012 */
[-C--:B------:R-:W-:Y:S01]  /*2f10*/  IADD3 R18, P6, R25, R2.reuse, RZ ;  /* 0x0000000219127210 */ /* 0x080fe20007fde0ff */
[----:B------:R-:W-:Y:S01]  /*2f20*/  UIMAD UR4, UR10, UR4, URZ ;  /* 0x000000040a0472a4 */ /* 0x000fe2000f8e023f */
[CC--:B-1----:R-:W-:Y:S02]  /*2f30*/  IADD3 R4, P4, R17.reuse, R2.reuse, RZ ;  /* 0x0000000211047210 */ /* 0x0c2fe40007f9e0ff */
[-C--:B------:R-:W-:Y:S01]  /*2f40*/  LEA.HI.X.SX32 R17, R17, R3.reuse, 0x1, P5 ;  /* 0x0000000311117211 */ /* 0x080fe200028f0eff */
[----:B------:R-:W-:Y:S01]  /*2f50*/  USHF.L.U32 UR6, UR4, 0x2, URZ ;  /* 0x0000000204067899 */ /* 0x000fe2000800063f */
[C---:B------:R-:W-:Y:S01]  /*2f60*/  LEA.HI.X.SX32 R5, R29.reuse, R3, 0x1, P4 ;  /* 0x000000031d057211 */ /* 0x040fe200020f0eff */
[----:B------:R-:W-:Y:S01]  /*2f70*/  UIMAD.WIDE UR4, UR4, 0x4, URZ ;  /* 0x00000004040478a5 */ /* 0x000fe2000f8e023f */
[----:B------:R-:W-:-:S02]  /*2f80*/  LEA R20, P4, R29, R2, 0x3 ;  /* 0x000000021d147211 */ /* 0x000fc400078818ff */
[-C--:B------:R-:W-:Y:S02]  /*2f90*/  IADD3 R22, P5, R37, R2.reuse, RZ ;  /* 0x0000000225167210 */ /* 0x080fe40007fbe0ff */
[-C--:B------:R-:W-:Y:S01]  /*2fa0*/  LEA.HI.X.SX32 R19, R19, R3.reuse, 0x1, P6 ;  /* 0x0000000313137211 */ /* 0x080fe200030f0eff */
[----:B------:R-:W1:Y:S01]  /*2fb0*/  LDS.128 R8, [R38] ;  /* 0x0000000026087984 */ /* 0x000e620000000c00 */
[-C--:B------:R-:W-:Y:S02]  /*2fc0*/  IADD3 R24, P6, R41, R2.reuse, RZ ;  /* 0x0000000229187210 */ /* 0x080fe40007fde0ff */
[-C--:B------:R-:W-:Y:S01]  /*2fd0*/  LEA.HI.X.SX32 R21, R21, R3.reuse, 0x1, P4 ;  /* 0x0000000315157211 */ /* 0x080fe200020f0eff */
[----:B0-----:R0:W-:Y:S01]  /*2fe0*/  STG.E.U16 desc[UR20][R2.64], R12 ;  /* 0x0000000c02007986 */ /* 0x0011e2000c101514 */
[----:B------:R-:W-:Y:S02]  /*2ff0*/  IADD3 R26, P4, R45, R2, RZ ;  /* 0x000000022d1a7210 */ /* 0x000fe40007f9e0ff */
[----:B------:R-:W-:-:S02]  /*3000*/  LEA.HI.X.SX32 R23, R23, R3, 0x1, P5 ;  /* 0x0000000317177211 */ /* 0x000fc400028f0eff */
[-C--:B------:R-:W-:Y:S02]  /*3010*/  LEA R28, P5, R29, R2.reuse, 0x4 ;  /* 0x000000021d1c7211 */ /* 0x080fe400078a20ff */
[-C--:B------:R-:W-:Y:S02]  /*3020*/  LEA.HI.X.SX32 R25, R25, R3.reuse, 0x1, P6 ;  /* 0x0000000319197211 */ /* 0x080fe400030f0eff */
[-C--:B------:R-:W-:Y:S02]  /*3030*/  IADD3 R30, P6, R67, R2.reuse, RZ ;  /* 0x00000002431e7210 */ /* 0x080fe40007fde0ff */
[----:B------:R-:W-:Y:S02]  /*3040*/  LEA.HI.X.SX32 R27, R27, R3, 0x1, P4 ;  /* 0x000000031b1b7211 */ /* 0x000fe400020f0eff */
[----:B0-----:R-:W-:Y:S02]  /*3050*/  PRMT R12, R12, 0x7632, R12 ;  /* 0x000076320c0c7816 */ /* 0x001fe4000000000c */
[----:B------:R-:W-:-:S02]  /*3060*/  IADD3 R36, P4, R65, R2, RZ ;  /* 0x0000000241247210 */ /* 0x000fc40007f9e0ff */
[-C--:B------:R-:W-:Y:S01]  /*3070*/  LEA.HI.X.SX32 R29, R61, R3.reuse, 0x1, P5 ;  /* 0x000000033d1d7211 */ /* 0x080fe200028f0eff */
[----:B------:R0:W-:Y:S01]  /*3080*/  STG.E.U16 desc[UR20][R4.64], R12 ;  /* 0x0000000c04007986 */ /* 0x0001e2000c101514 */
[-C--:B------:R-:W-:Y:S02]  /*3090*/  IADD3 R38, P5, R63, R2.reuse, RZ ;  /* 0x000000023f267210 */ /* 0x080fe40007fbe0ff */
[-C--:B------:R-:W-:Y:S01]  /*30a0*/  LEA.HI.X.SX32 R31, R31, R3.reuse, 0x1, P6 ;  /* 0x000000031f1f7211 */ /* 0x080fe200030f0eff */
[----:B------:R2:W-:Y:S01]  /*30b0*/  STG.E.U16 desc[UR20][R16.64], R13 ;  /* 0x0000000d10007986 */ /* 0x0005e2000c101514 */
[-C--:B------:R-:W-:Y:S02]  /*30c0*/  IADD3 R40, P6, R59, R2.reuse, RZ ;  /* 0x000000023b287210 */ /* 0x080fe40007fde0ff */
[----:B------:R-:W-:Y:S02]  /*30d0*/  LEA.HI.X.SX32 R37, R37, R3, 0x1, P4 ;  /* 0x0000000325257211 */ /* 0x000fe400020f0eff */
[----:B------:R-:W-:-:S02]  /*30e0*/  IADD3 R42, P4, R57, R2, RZ ;  /* 0x00000002392a7210 */ /* 0x000fc40007f9e0ff */
[-C--:B------:R-:W-:Y:S01]  /*30f0*/  LEA.HI.X.SX32 R39, R39, R3.reuse, 0x1, P5 ;  /* 0x0000000327277211 */ /* 0x080fe200028f0eff */
[----:B0-----:R-:W-:Y:S01]  /*3100*/  IMAD.SHL.U32 R4, R0, 0x2, RZ ;  /* 0x0000000200047824 */ /* 0x001fe200078e00ff */
[----:B------:R-:W-:Y:S02]  /*3110*/  PRMT R5, R13, 0x7632, R5 ;  /* 0x000076320d057816 */ /* 0x000fe40000000005 */
[-C--:B------:R-:W-:Y:S02]  /*3120*/  IADD3 R44, P5, R55, R2.reuse, RZ ;  /* 0x00000002372c7210 */ /* 0x080fe40007fbe0ff */
[----:B--2---:R-:W-:Y:S01]  /*3130*/  PRMT R17, R14, 0x7632, R17 ;  /* 0x000076320e117816 */ /* 0x004fe20000000011 */
[----:B------:R0:W-:Y:S01]  /*3140*/  STG.E.U16 desc[UR20][R18.64], R5 ;  /* 0x0000000512007986 */ /* 0x0001e2000c101514 */
[----:B------:R-:W-:Y:S02]  /*3150*/  LEA.HI.X.SX32 R41, R41, R3, 0x1, P6 ;  /* 0x0000000329297211 */ /* 0x000fe400030f0eff */
[----:B------:R-:W-:Y:S01]  /*3160*/  IADD3 R2, P6, R53, R2, RZ ;  /* 0x0000000235027210 */ /* 0x000fe20007fde0ff */
[----:B------:R2:W-:Y:S01]  /*3170*/  STG.E.U16 desc[UR20][R20.64], R14 ;  /* 0x0000000e14007986 */ /* 0x0005e2000c101514 */
[----:B-1----:R-:W-:-:S02]  /*3180*/  PRMT R12, R9, 0x7632, R12 ;  /* 0x00007632090c7816 */ /* 0x002fc4000000000c */
[-C--:B------:R-:W-:Y:S01]  /*3190*/  LEA.HI.X.SX32 R43, R43, R3.reuse, 0x1, P4 ;  /* 0x000000032b2b7211 */ /* 0x080fe200020f0eff */
[----:B------:R-:W-:Y:S01]  /*31a0*/  STG.E.U16 desc[UR20][R22.64], R17 ;  /* 0x0000001116007986 */ /* 0x000fe2000c101514 */
[----:B------:R-:W-:Y:S02]  /*31b0*/  PRMT R13, R10, 0x7632, R13 ;  /* 0x000076320a0d7816 */ /* 0x000fe4000000000d */
[-C--:B------:R-:W-:Y:S01]  /*31c0*/  LEA.HI.X.SX32 R45, R45, R3.reuse, 0x1, P5 ;  /* 0x000000032d2d7211 */ /* 0x080fe200028f0eff */
[----:B------:R-:W-:Y:S01]  /*31d0*/  STG.E.U16 desc[UR20][R24.64], R15 ;  /* 0x0000000f18007986 */ /* 0x000fe2000c101514 */
[----:B0-----:R-:W-:Y:S02]  /*31e0*/  PRMT R19, R15, 0x7632, R19 ;  /* 0x000076320f137816 */ /* 0x001fe40000000013 */
[----:B------:R-:W-:Y:S02]  /*31f0*/  LEA.HI.X.SX32 R3, R51, R3, 0x1, P6 ;  /* 0x0000000333037211 */ /* 0x000fe400030f0eff */
[----:B--2---:R-:W-:Y:S01]  /*3200*/  PRMT R21, R8, 0x7632, R21 ;  /* 0x0000763208157816 */ /* 0x004fe20000000015 */
[----:B------:R-:W-:Y:S01]  /*3210*/  STG.E.U16 desc[UR20][R26.64], R19 ;  /* 0x000000131a007986 */ /* 0x000fe2000c101514 */
[----:B------:R-:W-:-:S02]  /*3220*/  PRMT R14, R11, 0x7632, R14 ;  /* 0x000076320b0e7816 */ /* 0x000fc4000000000e */
[----:B------:R-:W-:Y:S01]  /*3230*/  FSEL R5, R46, -INF , P3 ;  /* 0xff8000002e057808 */ /* 0x000fe20001800000 */
[----:B------:R-:W-:Y:S01]  /*3240*/  STG.E.U16 desc[UR20][R28.64], R8 ;  /* 0x000000081c007986 */ /* 0x000fe2000c101514 */
[----:B------:R-:W-:Y:S02]  /*3250*/  FSEL R0, R49, -INF , P0 ;  /* 0xff80000031007808 */ /* 0x000fe40000000000 */
[----:B------:R-:W-:Y:S01]  /*3260*/  LOP3.LUT R4, R4, 0xf8, RZ, 0xc0, !PT ;  /* 0x000000f804047812 */ /* 0x000fe200078ec0ff */
[----:B------:R-:W-:Y:S01]  /*3270*/  STG.E.U16 desc[UR20][R30.64], R21 ;  /* 0x000000151e007986 */ /* 0x000fe2000c101514 */
[----:B------:R-:W-:Y:S01]  /*3280*/  FFMA R46, R5, 0.69314718246459960938, R32 ;  /* 0x3f317218052e7823 */ /* 0x000fe20000000020 */
[----:B------:R-:W-:Y:S01]  /*3290*/  FFMA R35, R0, 0.69314718246459960938, R35 ;  /* 0x3f31721800237823 */ /* 0x000fe20000000023 */
[C---:B------:R-:W-:Y:S01]  /*32a0*/  SHF.L.U32 R5, R6.reuse, 0x2, RZ ;  /* 0x0000000206057819 */ /* 0x040fe200000006ff */
[----:B------:R0:W-:Y:S01]  /*32b0*/  STG.E.U16 desc[UR20][R36.64], R9 ;  /* 0x0000000924007986 */ /* 0x0001e2000c101514 */
[----:B------:R-:W-:-:S03]  /*32c0*/  IMAD.HI R6, R6, 0x4, RZ ;  /* 0x0000000406067827 */ /* 0x000fc600078e02ff */
[----:B------:R-:W-:Y:S04]  /*32d0*/  STG.E.U16 desc[UR20][R38.64], R12 ;  /* 0x0000000c26007986 */ /* 0x000fe8000c101514 */
[----:B------:R-:W-:Y:S04]  /*32e0*/  STG.E.U16 desc[UR20][R40.64], R10 ;  /* 0x0000000a28007986 */ /* 0x000fe8000c101514 */
[----:B------:R-:W-:Y:S01]  /*32f0*/  STG.E.U16 desc[UR20][R42.64], R13 ;  /* 0x0000000d2a007986 */ /* 0x000fe2000c101514 */
[----:B0-----:R-:W0:Y:S03]  /*3300*/  LDC.64 R8, c[0x0][0x230] ;  /* 0x00008c00ff087b82 */ /* 0x001e260000000a00 */
[----:B------:R-:W-:Y:S04]  /*3310*/  STG.E.U16 desc[UR20][R44.64], R11 ;  /* 0x0000000b2c007986 */ /* 0x000fe8000c101514 */
[----:B------:R0:W-:Y:S01]  /*3320*/  STG.E.U16 desc[UR20][R2.64], R14 ;  /* 0x0000000e02007986 */ /* 0x0001e2000c101514 */
[----:B------:R-:W-:Y:S01]  /*3330*/  BAR.SYNC.DEFER_BLOCKING 0x0 ;  /* 0x0000000000007b1d */ /* 0x000fe20000010000 */
[----:B0-----:R-:W-:-:S04]  /*3340*/  IADD3 R2, P0, P1, R5, UR6, R8 ;  /* 0x0000000605027c10 */ /* 0x001fc8000f91e008 */
[----:B------:R-:W-:Y:S01]  /*3350*/  IADD3.X R3, R6, UR5, R9, P0, P1 ;  /* 0x0000000506037c10 */ /* 0x000fe200087e2409 */
[----:B------:R-:W-:Y:S04]  /*3360*/  STS.64 [R4+UR11], R46 ;  /* 0x0000002e04007988 */ /* 0x000fe80008000a0b */
[----:B------:R-:W-:Y:S01]  /*3370*/  STS.64 [R4+UR11+0x100], R34 ;  /* 0x0001002204007988 */ /* 0x000fe20008000a0b */
[----:B------:R-:W-:Y:S06]  /*3380*/  BAR.SYNC.DEFER_BLOCKING 0x0 ;  /* 0x0000000000007b1d */ /* 0x000fec0000010000 */
[----:B------:R-:W0:Y:S04]  /*3390*/  LDS R7, [R7] ;  /* 0x0000000007077984 */ /* 0x000e280000000800 */
[----:B0-----:R-:W-:Y:S01]  /*33a0*/  STG.E desc[UR20][R2.64], R7 ;  /* 0x0000000702007986 */ /* 0x001fe2000c101914 */
[----:B------:R-:W-:Y:S05]  /*33b0*/  EXIT ;  /* 0x000000000000794d */ /* 0x000fea0003800000 */
.L_x_2:
[----:B------:R-:W-:-:S00]  /*33c0*/  BRA `(.L_x_2) ;  /* 0xfffffffc00fc7947 */ /* 0x000fc0000383ffff */
[----:B------:R-:W-:-:S00]  /*33d0*/  NOP ;  /* 0x0000000000007918 */ /* 0x000fc00000000000 */
        /* <DEDUP_REMOVED lines=10> */
.L_x_3:


//--------------------- .nv.global.init           --------------------------
	.section	.nv.global.init,"aw",@progbits
.nv.global.init:
	.type		_$_str,@object
	.size		_$_str,(.L_0 - _$_str)
_$_str:
        /*0000*/ 	.byte	0x5f, 0x5f, 0x43, 0x55, 0x44, 0x41, 0x5f, 0x46, 0x54, 0x5a, 0x00
.L_0:


//--------------------- .nv.shared.attn_fwd       --------------------------
	.section	.nv.shared.attn_fwd,"aw",@nobits
	.sectionflags	@""
	.align	16
	.zero		1024


//--------------------- .nv.shared.reserved.0     --------------------------
	.section	.nv.shared.reserved.0,"aw",@nobits
	.weak		__nv_reservedSMEM_offset_0_alias
	.size		__nv_reservedSMEM_offset_0_alias, 0, 0
	.other		__nv_reservedSMEM_offset_0_alias,@"STO_CUDA_RESERVED_SHARED STV_DEFAULT"
__nv_reservedSMEM_offset_0_alias:
	.zero		0


//--------------------- .nv.constant0.attn_fwd    --------------------------
	.section	.nv.constant0.attn_fwd,"a",@progbits
	.sectionflags	@""
	.align	4
.nv.constant0.attn_fwd:
	.zero		664


//--------------------- SYMBOLS --------------------------

	.type		.nv.reservedSmem.offset0,@object
	.size		.nv.reservedSmem.offset0,0x4
